	.target	sm_100a

	.elftype	@"ET_EXEC"


//--------------------- .note.nv.tkinfo           --------------------------
	.section	.note.nv.tkinfo,"",@"SHT_NOTE"
	.sectionflags	@"SHF_NOTE_NV_TKINFO"
	.tkinfo
        /*0018*/ 	.word	0x00000002
        /*0030*/ 	.string	""
        /*0030*/ 	.string	"ptxas"
        /*0030*/ 	.string	"Cuda compilation tools, release 13.0, V13.0.88"
        /*0030*/ 	.string	"Build cuda_13.0.r13.0/compiler.36424714_0"
        /*0030*/ 	.string	"-arch sm_100a -m 64 "



//--------------------- .note.nv.cuinfo           --------------------------
	.section	.note.nv.cuinfo,"",@"SHT_NOTE"
	.sectionflags	@"SHF_NOTE_NV_CUINFO"
        /*0018*/ 	.short	0x0002
        /*001a*/ 	.short	0x0064
        /*001c*/ 	.short	0x0082
	.zero		2


//--------------------- .nv.info                  --------------------------
	.section	.nv.info,"",@"SHT_CUDA_INFO"
	.align	4


	//----- nvinfo : EIATTR_REGCOUNT
	.align		4
        /*0000*/ 	.byte	0x04, 0x2f
        /*0002*/ 	.short	(.L_19 - .L_18)
	.align		4
.L_18:
        /*0004*/ 	.word	index@(_ZN7cutlass13device_kernelINS_4gemm6kernel13GemmUniversalIN4cute5tupleIJiiiiEEENS1_10collective13CollectiveMmaINS1_35MainloopSm100TmaUmmaWarpSpecializedILi8ELi2ELi4ENS5_IJNS4_1CILi1EEESB_SB_EEEEENS5_IJNSA_ILi64EEENSA_ILi128EEESE_EEENS_6half_tENS5_IJlSB_lEEESH_NS5_IJSB_llEEENS4_8TiledMMAINS4_8MMA_AtomIJNS4_20SM100_MMA_F16BF16_SSISH_SH_fLi64ELi128ELNS4_4UMMA5MajorE0ELSO_1ELNSN_7ScaleInE0ELSP_0EEEEEENS4_6LayoutISC_NS5_IJNSA_ILi0EEEST_ST_EEEEENS5_IJNS4_10UnderscoreESW_SW_EEEEENS4_13SM90_TMA_LOADENS4_14ComposedLayoutINS4_7SwizzleILi3ELi4ELi3EEENS4_18smem_ptr_flag_bitsILi16EEENSS_INS5_IJNSA_ILi8EEESE_EEENS5_IJSE_SB_EEEEEEEvNS4_8identityESZ_NS10_IS12_S14_NSS_INS5_IJSE_S15_EEENS5_IJSB_SE_EEEEEEEvS1A_EENS_8epilogue10collective18CollectiveEpilogueINS1G_23Sm100TmaWarpSpecializedILi4ELi2ELi16ELb1ELb0EEEJSG_NS5_IJNSS_ISE_SB_EENSS_INSA_ILi32EEESB_EEEEESH_SI_SH_SI_NS1G_6fusion15FusionCallbacksIS1K_NS1P_17LinearCombinationISH_fSH_fLNS_15FloatRoundStyleE2EEESG_S1O_JEEENS4_5SM1004TMEM4LOAD26SM100_TMEM_LOAD_16dp256b4xESZ_NS10_INS11_ILi2ELi4ELi3EEES14_NSS_INS5_IJS15_S1M_EEENS5_IJS1M_SB_EEEEEEENS4_17SM75_U32x4_LDSM_NENS4_14SM90_TMA_STOREES23_NS4_17SM90_U32x4_STSM_NENS4_39AutoVectorizingCopyWithAssumedAlignmentILi128EEEEEEvvEEEEvNT_6ParamsE)
        /*0008*/ 	.word	0x0000005b


	//----- nvinfo : EIATTR_FRAME_SIZE
	.align		4
.L_19:
        /*000c*/ 	.byte	0x04, 0x11
        /*000e*/ 	.short	(.L_21 - .L_20)
	.align		4
.L_20:
        /*0010*/ 	.word	index@($__internal_2_$__cuda_sm10x_tcgen05_guardrail_trap_unallocated_columns_being_dealloced)
        /*0014*/ 	.word	0x00000000


	//----- nvinfo : EIATTR_FRAME_SIZE
	.align		4
.L_21:
        /*0018*/ 	.byte	0x04, 0x11
        /*001a*/ 	.short	(.L_23 - .L_22)
	.align		4
.L_22:
        /*001c*/ 	.word	index@($__internal_1_$__cuda_sm10x_tcgen05_guardrail_trap_phase_invalid_during_alloc)
        /*0020*/ 	.word	0x00000000


	//----- nvinfo : EIATTR_FRAME_SIZE
	.align		4
.L_23:
        /*0024*/ 	.byte	0x04, 0x11
        /*0026*/ 	.short	(.L_25 - .L_24)
	.align		4
.L_24:
        /*0028*/ 	.word	index@($__internal_0_$__cuda_sm10x_tcgen05_guardrail_trap_col_being_dealloced_not_returned_by_alloc)
        /*002c*/ 	.word	0x00000000


	//----- nvinfo : EIATTR_FRAME_SIZE
	.align		4
.L_25:
        /*0030*/ 	.byte	0x04, 0x11
        /*0032*/ 	.short	(.L_27 - .L_26)
	.align		4
.L_26:
        /*0034*/ 	.word	index@(_ZN7cutlass13device_kernelINS_4gemm6kernel13GemmUniversalIN4cute5tupleIJiiiiEEENS1_10collective13CollectiveMmaINS1_35MainloopSm100TmaUmmaWarpSpecializedILi8ELi2ELi4ENS5_IJNS4_1CILi1EEESB_SB_EEEEENS5_IJNSA_ILi64EEENSA_ILi128EEESE_EEENS_6half_tENS5_IJlSB_lEEESH_NS5_IJSB_llEEENS4_8TiledMMAINS4_8MMA_AtomIJNS4_20SM100_MMA_F16BF16_SSISH_SH_fLi64ELi128ELNS4_4UMMA5MajorE0ELSO_1ELNSN_7ScaleInE0ELSP_0EEEEEENS4_6LayoutISC_NS5_IJNSA_ILi0EEEST_ST_EEEEENS5_IJNS4_10UnderscoreESW_SW_EEEEENS4_13SM90_TMA_LOADENS4_14ComposedLayoutINS4_7SwizzleILi3ELi4ELi3EEENS4_18smem_ptr_flag_bitsILi16EEENSS_INS5_IJNSA_ILi8EEESE_EEENS5_IJSE_SB_EEEEEEEvNS4_8identityESZ_NS10_IS12_S14_NSS_INS5_IJSE_S15_EEENS5_IJSB_SE_EEEEEEEvS1A_EENS_8epilogue10collective18CollectiveEpilogueINS1G_23Sm100TmaWarpSpecializedILi4ELi2ELi16ELb1ELb0EEEJSG_NS5_IJNSS_ISE_SB_EENSS_INSA_ILi32EEESB_EEEEESH_SI_SH_SI_NS1G_6fusion15FusionCallbacksIS1K_NS1P_17LinearCombinationISH_fSH_fLNS_15FloatRoundStyleE2EEESG_S1O_JEEENS4_5SM1004TMEM4LOAD26SM100_TMEM_LOAD_16dp256b4xESZ_NS10_INS11_ILi2ELi4ELi3EEES14_NSS_INS5_IJS15_S1M_EEENS5_IJS1M_SB_EEEEEEENS4_17SM75_U32x4_LDSM_NENS4_14SM90_TMA_STOREES23_NS4_17SM90_U32x4_STSM_NENS4_39AutoVectorizingCopyWithAssumedAlignmentILi128EEEEEEvvEEEEvNT_6ParamsE)
        /*0038*/ 	.word	0x00000000


	//----- nvinfo : EIATTR_MIN_STACK_SIZE
	.align		4
.L_27:
        /*003c*/ 	.byte	0x04, 0x12
        /*003e*/ 	.short	(.L_29 - .L_28)
	.align		4
.L_28:
        /*0040*/ 	.word	index@(_ZN7cutlass13device_kernelINS_4gemm6kernel13GemmUniversalIN4cute5tupleIJiiiiEEENS1_10collective13CollectiveMmaINS1_35MainloopSm100TmaUmmaWarpSpecializedILi8ELi2ELi4ENS5_IJNS4_1CILi1EEESB_SB_EEEEENS5_IJNSA_ILi64EEENSA_ILi128EEESE_EEENS_6half_tENS5_IJlSB_lEEESH_NS5_IJSB_llEEENS4_8TiledMMAINS4_8MMA_AtomIJNS4_20SM100_MMA_F16BF16_SSISH_SH_fLi64ELi128ELNS4_4UMMA5MajorE0ELSO_1ELNSN_7ScaleInE0ELSP_0EEEEEENS4_6LayoutISC_NS5_IJNSA_ILi0EEEST_ST_EEEEENS5_IJNS4_10UnderscoreESW_SW_EEEEENS4_13SM90_TMA_LOADENS4_14ComposedLayoutINS4_7SwizzleILi3ELi4ELi3EEENS4_18smem_ptr_flag_bitsILi16EEENSS_INS5_IJNSA_ILi8EEESE_EEENS5_IJSE_SB_EEEEEEEvNS4_8identityESZ_NS10_IS12_S14_NSS_INS5_IJSE_S15_EEENS5_IJSB_SE_EEEEEEEvS1A_EENS_8epilogue10collective18CollectiveEpilogueINS1G_23Sm100TmaWarpSpecializedILi4ELi2ELi16ELb1ELb0EEEJSG_NS5_IJNSS_ISE_SB_EENSS_INSA_ILi32EEESB_EEEEESH_SI_SH_SI_NS1G_6fusion15FusionCallbacksIS1K_NS1P_17LinearCombinationISH_fSH_fLNS_15FloatRoundStyleE2EEESG_S1O_JEEENS4_5SM1004TMEM4LOAD26SM100_TMEM_LOAD_16dp256b4xESZ_NS10_INS11_ILi2ELi4ELi3EEES14_NSS_INS5_IJS15_S1M_EEENS5_IJS1M_SB_EEEEEEENS4_17SM75_U32x4_LDSM_NENS4_14SM90_TMA_STOREES23_NS4_17SM90_U32x4_STSM_NENS4_39AutoVectorizingCopyWithAssumedAlignmentILi128EEEEEEvvEEEEvNT_6ParamsE)
        /*0044*/ 	.word	0x00000000
.L_29:


//--------------------- .nv.compat                --------------------------
	.section	.nv.compat,"",@"SHT_CUDA_COMPAT_INFO"
	.align	4
        /*0000*/ 	.byte	0x02, 0x09, 0x01, 0x00, 0x02, 0x02, 0x02, 0x00, 0x02, 0x05, 0x05, 0x00, 0x03, 0x07, 0x01, 0x01
        /*0010*/ 	.byte	0x02, 0x03, 0x01, 0x00, 0x02, 0x06, 0x01, 0x00, 0x04, 0x0b, 0x08, 0x00, 0x09, 0x00, 0x00, 0x00
        /*0020*/ 	.byte	0x00, 0x00, 0x00, 0x00


//--------------------- .nv.info._ZN7cutlass13device_kernelINS_4gemm6kernel13GemmUniversalIN4cute5tupleIJiiiiEEENS1_10collective13CollectiveMmaINS1_35MainloopSm100TmaUmmaWarpSpecializedILi8ELi2ELi4ENS5_IJNS4_1CILi1EEESB_SB_EEEEENS5_IJNSA_ILi64EEENSA_ILi128EEESE_EEENS_6half_tENS5_IJlSB_lEEESH_NS5_IJSB_llEEENS4_8TiledMMAINS4_8MMA_AtomIJNS4_20SM100_MMA_F16BF16_SSISH_SH_fLi64ELi128ELNS4_4UMMA5MajorE0ELSO_1ELNSN_7ScaleInE0ELSP_0EEEEEENS4_6LayoutISC_NS5_IJNSA_ILi0EEEST_ST_EEEEENS5_IJNS4_10UnderscoreESW_SW_EEEEENS4_13SM90_TMA_LOADENS4_14ComposedLayoutINS4_7SwizzleILi3ELi4ELi3EEENS4_18smem_ptr_flag_bitsILi16EEENSS_INS5_IJNSA_ILi8EEESE_EEENS5_IJSE_SB_EEEEEEEvNS4_8identityESZ_NS10_IS12_S14_NSS_INS5_IJSE_S15_EEENS5_IJSB_SE_EEEEEEEvS1A_EENS_8epilogue10collective18CollectiveEpilogueINS1G_23Sm100TmaWarpSpecializedILi4ELi2ELi16ELb1ELb0EEEJSG_NS5_IJNSS_ISE_SB_EENSS_INSA_ILi32EEESB_EEEEESH_SI_SH_SI_NS1G_6fusion15FusionCallbacksIS1K_NS1P_17LinearCombinationISH_fSH_fLNS_15FloatRoundStyleE2EEESG_S1O_JEEENS4_5SM1004TMEM4LOAD26SM100_TMEM_LOAD_16dp256b4xESZ_NS10_INS11_ILi2ELi4ELi3EEES14_NSS_INS5_IJS15_S1M_EEENS5_IJS1M_SB_EEEEEEENS4_17SM75_U32x4_LDSM_NENS4_14SM90_TMA_STOREES23_NS4_17SM90_U32x4_STSM_NENS4_39AutoVectorizingCopyWithAssumedAlignmentILi128EEEEEEvvEEEEvNT_6ParamsE --------------------------
	.section	.nv.info._ZN7cutlass13device_kernelINS_4gemm6kernel13GemmUniversalIN4cute5tupleIJiiiiEEENS1_10collective13CollectiveMmaINS1_35MainloopSm100TmaUmmaWarpSpecializedILi8ELi2ELi4ENS5_IJNS4_1CILi1EEESB_SB_EEEEENS5_IJNSA_ILi64EEENSA_ILi128EEESE_EEENS_6half_tENS5_IJlSB_lEEESH_NS5_IJSB_llEEENS4_8TiledMMAINS4_8MMA_AtomIJNS4_20SM100_MMA_F16BF16_SSISH_SH_fLi64ELi128ELNS4_4UMMA5MajorE0ELSO_1ELNSN_7ScaleInE0ELSP_0EEEEEENS4_6LayoutISC_NS5_IJNSA_ILi0EEEST_ST_EEEEENS5_IJNS4_10UnderscoreESW_SW_EEEEENS4_13SM90_TMA_LOADENS4_14ComposedLayoutINS4_7SwizzleILi3ELi4ELi3EEENS4_18smem_ptr_flag_bitsILi16EEENSS_INS5_IJNSA_ILi8EEESE_EEENS5_IJSE_SB_EEEEEEEvNS4_8identityESZ_NS10_IS12_S14_NSS_INS5_IJSE_S15_EEENS5_IJSB_SE_EEEEEEEvS1A_EENS_8epilogue10collective18CollectiveEpilogueINS1G_23Sm100TmaWarpSpecializedILi4ELi2ELi16ELb1ELb0EEEJSG_NS5_IJNSS_ISE_SB_EENSS_INSA_ILi32EEESB_EEEEESH_SI_SH_SI_NS1G_6fusion15FusionCallbacksIS1K_NS1P_17LinearCombinationISH_fSH_fLNS_15FloatRoundStyleE2EEESG_S1O_JEEENS4_5SM1004TMEM4LOAD26SM100_TMEM_LOAD_16dp256b4xESZ_NS10_INS11_ILi2ELi4ELi3EEES14_NSS_INS5_IJS15_S1M_EEENS5_IJS1M_SB_EEEEEEENS4_17SM75_U32x4_LDSM_NENS4_14SM90_TMA_STOREES23_NS4_17SM90_U32x4_STSM_NENS4_39AutoVectorizingCopyWithAssumedAlignmentILi128EEEEEEvvEEEEvNT_6ParamsE,"",@"SHT_CUDA_INFO"
	.sectionflags	@""
	.align	4


	//----- nvinfo : EIATTR_CUDA_API_VERSION
	.align		4
        /*0000*/ 	.byte	0x04, 0x37
        /*0002*/ 	.short	(.L_31 - .L_30)
.L_30:
        /*0004*/ 	.word	0x00000082


	//----- nvinfo : EIATTR_KPARAM_INFO
	.align		4
.L_31:
        /*0008*/ 	.byte	0x04, 0x17
        /*000a*/ 	.short	(.L_33 - .L_32)
.L_32:
        /*000c*/ 	.word	0x00000000
        /*0010*/ 	.short	0x0000
        /*0012*/ 	.short	0x0000
        /*0014*/ 	.byte	0x00, 0xf0, 0x01, 0x20


	//----- nvinfo : EIATTR_AT_ENTRY_FRAGMENTS
	.align		4
.L_33:
        /*0018*/ 	.byte	0x04, 0x4f
        /*001a*/ 	.short	(.L_35 - .L_34)


	//   ....[0]....
.L_34:
        /*001c*/ 	.word	0x00000006


	//----- nvinfo : EIATTR_RESERVED_SMEM_USED
	.align		4
.L_35:
        /*0020*/ 	.byte	0x01, 0x41
	.zero		2


	//----- nvinfo : EIATTR_SPARSE_MMA_MASK
	.align		4
        /*0024*/ 	.byte	0x03, 0x50
        /*0026*/ 	.short	0x0000


	//----- nvinfo : EIATTR_TCGEN05_1CTA_USED
	.align		4
        /*0028*/ 	.byte	0x01, 0x51
	.zero		2


	//----- nvinfo : EIATTR_MAXREG_COUNT
	.align		4
        /*002c*/ 	.byte	0x03, 0x1b
        /*002e*/ 	.short	0x00ff


	//----- nvinfo : EIATTR_NUM_BARRIERS
	.align		4
        /*0030*/ 	.byte	0x02, 0x4c
        /*0032*/ 	.byte	0x07
	.zero		1


	//----- nvinfo : EIATTR_EXTERNS
	.align		4
        /*0034*/ 	.byte	0x04, 0x0f
        /*0036*/ 	.short	(.L_37 - .L_36)


	//   ....[0]....
	.align		4
.L_36:
        /*0038*/ 	.word	index@(__assertfail)


	//----- nvinfo : EIATTR_MERCURY_ISA_VERSION
	.align		4
.L_37:
        /*003c*/ 	.byte	0x03, 0x5f
        /*003e*/ 	.short	0x0101


	//----- nvinfo : EIATTR_INT_WARP_WIDE_INSTR_OFFSETS
	.align		4
        /*0040*/ 	.byte	0x04, 0x31
        /*0042*/ 	.short	(.L_39 - .L_38)


	//   ....[0]....
.L_38:
        /*0044*/ 	.word	0x00001f30


	//   ....[1]....
        /*0048*/ 	.word	0x00003c20


	//   ....[2]....
        /*004c*/ 	.word	0x00003c40


	//   ....[3]....
        /*0050*/ 	.word	0x00003c70


	//   ....[4]....
        /*0054*/ 	.word	0x000045b0


	//   ....[5]....
        /*0058*/ 	.word	0x00004620


	//   ....[6]....
        /*005c*/ 	.word	0x00004700


	//   ....[7]....
        /*0060*/ 	.word	0x00004780


	//   ....[8]....
        /*0064*/ 	.word	0x00004890


	//   ....[9]....
        /*0068*/ 	.word	0x00004920


	//   ....[10]....
        /*006c*/ 	.word	0x00004b00


	//   ....[11]....
        /*0070*/ 	.word	0x00004c60


	//----- nvinfo : EIATTR_COOP_GROUP_MASK_REGIDS
	.align		4
.L_39:
        /*0074*/ 	.byte	0x04, 0x29
        /*0076*/ 	.short	(.L_41 - .L_40)


	//   ....[0]....
.L_40:
        /*0078*/ 	.word	0xffffffff


	//   ....[1]....
        /*007c*/ 	.word	0xffffffff


	//   ....[2]....
        /*0080*/ 	.word	0xffffffff


	//   ....[3]....
        /*0084*/ 	.word	0xffffffff


	//   ....[4]....
        /*0088*/ 	.word	0xffffffff


	//   ....[5]....
        /*008c*/ 	.word	0xffffffff


	//   ....[6]....
        /*0090*/ 	.word	0xffffffff


	//   ....[7]....
        /*0094*/ 	.word	0xffffffff


	//   ....[8]....
        /*0098*/ 	.word	0xffffffff


	//   ....[9]....
        /*009c*/ 	.word	0xffffffff


	//   ....[10]....
        /*00a0*/ 	.word	0xffffffff


	//   ....[11]....
        /*00a4*/ 	.word	0xffffffff


	//   ....[12]....
        /*00a8*/ 	.word	0xffffffff


	//----- nvinfo : EIATTR_COOP_GROUP_INSTR_OFFSETS
	.align		4
.L_41:
        /*00ac*/ 	.byte	0x04, 0x28
        /*00ae*/ 	.short	(.L_43 - .L_42)


	//   ....[0]....
.L_42:
        /*00b0*/ 	.word	0x00000090


	//   ....[1]....
        /*00b4*/ 	.word	0x000004d0


	//   ....[2]....
        /*00b8*/ 	.word	0x000006c0


	//   ....[3]....
        /*00bc*/ 	.word	0x00000860


	//   ....[4]....
        /*00c0*/ 	.word	0x00000960


	//   ....[5]....
        /*00c4*/ 	.word	0x00000ad0


	//   ....[6]....
        /*00c8*/ 	.word	0x00000c70


	//   ....[7]....
        /*00cc*/ 	.word	0x00001e10


	//   ....[8]....
        /*00d0*/ 	.word	0x00002e30


	//   ....[9]....
        /*00d4*/ 	.word	0x00003040


	//   ....[10]....
        /*00d8*/ 	.word	0x00003070


	//   ....[11]....
        /*00dc*/ 	.word	0x00003b00


	//   ....[12]....
        /*00e0*/ 	.word	0x00003d30


	//----- nvinfo : EIATTR_VRC_CTA_INIT_COUNT
	.align		4
.L_43:
        /*00e4*/ 	.byte	0x02, 0x4a
        /*00e6*/ 	.byte	0x80
	.zero		1


	//----- nvinfo : EIATTR_SYSCALL_OFFSETS
	.align		4
        /*00e8*/ 	.byte	0x04, 0x46
        /*00ea*/ 	.short	(.L_45 - .L_44)


	//   ....[0]....
.L_44:
        /*00ec*/ 	.word	0x00005710


	//   ....[1]....
        /*00f0*/ 	.word	0x00005800


	//   ....[2]....
        /*00f4*/ 	.word	0x00005f60


	//   ....[3]....
        /*00f8*/ 	.word	0x00006810


	//   ....[4]....
        /*00fc*/ 	.word	0x00007090


	//   ....[5]....
        /*0100*/ 	.word	0x00007910


	//----- nvinfo : EIATTR_MBARRIER_INSTR_OFFSETS
	.align		4
.L_45:
        /*0104*/ 	.byte	0x04, 0x39
        /*0106*/ 	.short	(.L_47 - .L_46)


	//   ....[0]....
.L_46:
        /*0108*/ 	.word	0x000005b0
        /*010c*/ 	.word	0x000000ff
        /*0110*/ 	.word	0x00000000
        /*0114*/ 	.short	0x0100
        /*0116*/ 	.byte	0x05
	.zero		1


	//   ....[1]....
        /*0118*/ 	.word	0x000005c0
        /*011c*/ 	.word	0x000000ff
        /*0120*/ 	.word	0x00000040
        /*0124*/ 	.short	0x0100
        /*0126*/ 	.byte	0x05
	.zero		1


	//   ....[2]....
        /*0128*/ 	.word	0x000005d0
        /*012c*/ 	.word	0x000000ff
        /*0130*/ 	.word	0x00000008
        /*0134*/ 	.short	0x0100
        /*0136*/ 	.byte	0x05
	.zero		1


	//   ....[3]....
        /*0138*/ 	.word	0x000005e0
        /*013c*/ 	.word	0x000000ff
        /*0140*/ 	.word	0x00000048
        /*0144*/ 	.short	0x0100
        /*0146*/ 	.byte	0x05
	.zero		1


	//   ....[4]....
        /*0148*/ 	.word	0x000005f0
        /*014c*/ 	.word	0x000000ff
        /*0150*/ 	.word	0x00000010
        /*0154*/ 	.short	0x0100
        /*0156*/ 	.byte	0x05
	.zero		1


	//   ....[5]....
        /*0158*/ 	.word	0x00000600
        /*015c*/ 	.word	0x000000ff
        /*0160*/ 	.word	0x00000050
        /*0164*/ 	.short	0x0100
        /*0166*/ 	.byte	0x05
	.zero		1


	//   ....[6]....
        /*0168*/ 	.word	0x00000610
        /*016c*/ 	.word	0x000000ff
        /*0170*/ 	.word	0x00000018
        /*0174*/ 	.short	0x0100
        /*0176*/ 	.byte	0x05
	.zero		1


	//   ....[7]....
        /*0178*/ 	.word	0x00000620
        /*017c*/ 	.word	0x000000ff
        /*0180*/ 	.word	0x00000058
        /*0184*/ 	.short	0x0100
        /*0186*/ 	.byte	0x05
	.zero		1


	//   ....[8]....
        /*0188*/ 	.word	0x00000630
        /*018c*/ 	.word	0x000000ff
        /*0190*/ 	.word	0x00000020
        /*0194*/ 	.short	0x0100
        /*0196*/ 	.byte	0x05
	.zero		1


	//   ....[9]....
        /*0198*/ 	.word	0x00000640
        /*019c*/ 	.word	0x000000ff
        /*01a0*/ 	.word	0x00000060
        /*01a4*/ 	.short	0x0100
        /*01a6*/ 	.byte	0x05
	.zero		1


	//   ....[10]....
        /*01a8*/ 	.word	0x00000650
        /*01ac*/ 	.word	0x000000ff
        /*01b0*/ 	.word	0x00000028
        /*01b4*/ 	.short	0x0100
        /*01b6*/ 	.byte	0x05
	.zero		1


	//   ....[11]....
        /*01b8*/ 	.word	0x00000660
        /*01bc*/ 	.word	0x000000ff
        /*01c0*/ 	.word	0x00000068
        /*01c4*/ 	.short	0x0100
        /*01c6*/ 	.byte	0x05
	.zero		1


	//   ....[12]....
        /*01c8*/ 	.word	0x00000670
        /*01cc*/ 	.word	0x000000ff
        /*01d0*/ 	.word	0x00000030
        /*01d4*/ 	.short	0x0100
        /*01d6*/ 	.byte	0x05
	.zero		1


	//   ....[13]....
        /*01d8*/ 	.word	0x00000680
        /*01dc*/ 	.word	0x000000ff
        /*01e0*/ 	.word	0x00000070
        /*01e4*/ 	.short	0x0100
        /*01e6*/ 	.byte	0x05
	.zero		1


	//   ....[14]....
        /*01e8*/ 	.word	0x00000690
        /*01ec*/ 	.word	0x000000ff
        /*01f0*/ 	.word	0x00000038
        /*01f4*/ 	.short	0x0100
        /*01f6*/ 	.byte	0x05
	.zero		1


	//   ....[15]....
        /*01f8*/ 	.word	0x000006a0
        /*01fc*/ 	.word	0x000000ff
        /*0200*/ 	.word	0x00000078
        /*0204*/ 	.short	0x0100
        /*0206*/ 	.byte	0x05
	.zero		1


	//   ....[16]....
        /*0208*/ 	.word	0x000007d0
        /*020c*/ 	.word	0x000000ff
        /*0210*/ 	.word	0x00000080
        /*0214*/ 	.short	0x0100
        /*0216*/ 	.byte	0x07
	.zero		1


	//   ....[17]....
        /*0218*/ 	.word	0x000007e0
        /*021c*/ 	.word	0x000000ff
        /*0220*/ 	.word	0x000000a0
        /*0224*/ 	.short	0x0100
        /*0226*/ 	.byte	0x07
	.zero		1


	//   ....[18]....
        /*0228*/ 	.word	0x000007f0
        /*022c*/ 	.word	0x000000ff
        /*0230*/ 	.word	0x00000088
        /*0234*/ 	.short	0x0100
        /*0236*/ 	.byte	0x07
	.zero		1


	//   ....[19]....
        /*0238*/ 	.word	0x00000800
        /*023c*/ 	.word	0x000000ff
        /*0240*/ 	.word	0x000000a8
        /*0244*/ 	.short	0x0100
        /*0246*/ 	.byte	0x07
	.zero		1


	//   ....[20]....
        /*0248*/ 	.word	0x00000810
        /*024c*/ 	.word	0x000000ff
        /*0250*/ 	.word	0x00000090
        /*0254*/ 	.short	0x0100
        /*0256*/ 	.byte	0x07
	.zero		1


	//   ....[21]....
        /*0258*/ 	.word	0x00000820
        /*025c*/ 	.word	0x000000ff
        /*0260*/ 	.word	0x000000b0
        /*0264*/ 	.short	0x0100
        /*0266*/ 	.byte	0x07
	.zero		1


	//   ....[22]....
        /*0268*/ 	.word	0x00000830
        /*026c*/ 	.word	0x000000ff
        /*0270*/ 	.word	0x00000098
        /*0274*/ 	.short	0x0100
        /*0276*/ 	.byte	0x07
	.zero		1


	//   ....[23]....
        /*0278*/ 	.word	0x00000840
        /*027c*/ 	.word	0x000000ff
        /*0280*/ 	.word	0x000000b8
        /*0284*/ 	.short	0x0100
        /*0286*/ 	.byte	0x07
	.zero		1


	//   ....[24]....
        /*0288*/ 	.word	0x00000930
        /*028c*/ 	.word	0x000000ff
        /*0290*/ 	.word	0x000000c0
        /*0294*/ 	.short	0x0100
        /*0296*/ 	.byte	0x05
	.zero		1


	//   ....[25]....
        /*0298*/ 	.word	0x00000940
        /*029c*/ 	.word	0x000000ff
        /*02a0*/ 	.word	0x000000c8
        /*02a4*/ 	.short	0x0100
        /*02a6*/ 	.byte	0x05
	.zero		1


	//   ....[26]....
        /*02a8*/ 	.word	0x00000a80
        /*02ac*/ 	.word	0x000000ff
        /*02b0*/ 	.word	0x000000d0
        /*02b4*/ 	.short	0x0100
        /*02b6*/ 	.byte	0x05
	.zero		1


	//   ....[27]....
        /*02b8*/ 	.word	0x00000a90
        /*02bc*/ 	.word	0x000000ff
        /*02c0*/ 	.word	0x000000e0
        /*02c4*/ 	.short	0x0100
        /*02c6*/ 	.byte	0x05
	.zero		1


	//   ....[28]....
        /*02c8*/ 	.word	0x00000aa0
        /*02cc*/ 	.word	0x000000ff
        /*02d0*/ 	.word	0x000000d8
        /*02d4*/ 	.short	0x0100
        /*02d6*/ 	.byte	0x05
	.zero		1


	//   ....[29]....
        /*02d8*/ 	.word	0x00000ab0
        /*02dc*/ 	.word	0x000000ff
        /*02e0*/ 	.word	0x000000e8
        /*02e4*/ 	.short	0x0100
        /*02e6*/ 	.byte	0x05
	.zero		1


	//   ....[30]....
        /*02e8*/ 	.word	0x00000be0
        /*02ec*/ 	.word	0x000000ff
        /*02f0*/ 	.word	0x000000f0
        /*02f4*/ 	.short	0x0100
        /*02f6*/ 	.byte	0x07
	.zero		1


	//   ....[31]....
        /*02f8*/ 	.word	0x00000bf0
        /*02fc*/ 	.word	0x000000ff
        /*0300*/ 	.word	0x00000110
        /*0304*/ 	.short	0x0100
        /*0306*/ 	.byte	0x07
	.zero		1


	//   ....[32]....
        /*0308*/ 	.word	0x00000c00
        /*030c*/ 	.word	0x000000ff
        /*0310*/ 	.word	0x000000f8
        /*0314*/ 	.short	0x0100
        /*0316*/ 	.byte	0x07
	.zero		1


	//   ....[33]....
        /*0318*/ 	.word	0x00000c10
        /*031c*/ 	.word	0x000000ff
        /*0320*/ 	.word	0x00000118
        /*0324*/ 	.short	0x0100
        /*0326*/ 	.byte	0x07
	.zero		1


	//   ....[34]....
        /*0328*/ 	.word	0x00000c20
        /*032c*/ 	.word	0x000000ff
        /*0330*/ 	.word	0x00000100
        /*0334*/ 	.short	0x0100
        /*0336*/ 	.byte	0x07
	.zero		1


	//   ....[35]....
        /*0338*/ 	.word	0x00000c30
        /*033c*/ 	.word	0x000000ff
        /*0340*/ 	.word	0x00000120
        /*0344*/ 	.short	0x0100
        /*0346*/ 	.byte	0x07
	.zero		1


	//   ....[36]....
        /*0348*/ 	.word	0x00000c40
        /*034c*/ 	.word	0x000000ff
        /*0350*/ 	.word	0x00000108
        /*0354*/ 	.short	0x0100
        /*0356*/ 	.byte	0x07
	.zero		1


	//   ....[37]....
        /*0358*/ 	.word	0x00000c50
        /*035c*/ 	.word	0x000000ff
        /*0360*/ 	.word	0x00000128
        /*0364*/ 	.short	0x0100
        /*0366*/ 	.byte	0x07
	.zero		1


	//   ....[38]....
        /*0368*/ 	.word	0x00000d40
        /*036c*/ 	.word	0x000000ff
        /*0370*/ 	.word	0x00000130
        /*0374*/ 	.short	0x0100
        /*0376*/ 	.byte	0x05
	.zero		1


	//   ....[39]....
        /*0378*/ 	.word	0x00000d50
        /*037c*/ 	.word	0x000000ff
        /*0380*/ 	.word	0x00000140
        /*0384*/ 	.short	0x0100
        /*0386*/ 	.byte	0x05
	.zero		1


	//   ....[40]....
        /*0388*/ 	.word	0x00000d60
        /*038c*/ 	.word	0x000000ff
        /*0390*/ 	.word	0x00000138
        /*0394*/ 	.short	0x0100
        /*0396*/ 	.byte	0x05
	.zero		1


	//   ....[41]....
        /*0398*/ 	.word	0x00000d70
        /*039c*/ 	.word	0x000000ff
        /*03a0*/ 	.word	0x00000148
        /*03a4*/ 	.short	0x0100
        /*03a6*/ 	.byte	0x05
	.zero		1


	//   ....[42]....
        /*03a8*/ 	.word	0x00001650
        /*03ac*/ 	.word	0x00000003
        /*03b0*/ 	.word	0x00000140
        /*03b4*/ 	.short	0x010a
        /*03b6*/ 	.byte	0xff
	.zero		1


	//   ....[43]....
        /*03b8*/ 	.word	0x00001680
        /*03bc*/ 	.word	0x00000003
        /*03c0*/ 	.word	0x00000130
        /*03c4*/ 	.short	0x0101
        /*03c6*/ 	.byte	0xff
	.zero		1


	//   ....[44]....
        /*03c8*/ 	.word	0x00001750
        /*03cc*/ 	.word	0x000000ff
        /*03d0*/ 	.word	0x00000040
        /*03d4*/ 	.short	0x010a
        /*03d6*/ 	.byte	0x08
	.zero		1


	//   ....[45]....
        /*03d8*/ 	.word	0x00001800
        /*03dc*/ 	.word	0x000000ff
        /*03e0*/ 	.word	0x00000040
        /*03e4*/ 	.short	0x010a
        /*03e6*/ 	.byte	0x21
	.zero		1


	//   ....[46]....
        /*03e8*/ 	.word	0x00001950
        /*03ec*/ 	.word	0x000000ff
        /*03f0*/ 	.word	0x00000040
        /*03f4*/ 	.short	0x010a
        /*03f6*/ 	.byte	0x08
	.zero		1


	//   ....[47]....
        /*03f8*/ 	.word	0x00001ab0
        /*03fc*/ 	.word	0x000000ff
        /*0400*/ 	.word	0x000000c8
        /*0404*/ 	.short	0x0101
        /*0406*/ 	.byte	0x04
	.zero		1


	//   ....[48]....
        /*0408*/ 	.word	0x00001ad0
        /*040c*/ 	.word	0x000000ff
        /*0410*/ 	.word	0x00000040
        /*0414*/ 	.short	0x010a
        /*0416*/ 	.byte	0x08
	.zero		1


	//   ....[49]....
        /*0418*/ 	.word	0x00001b60
        /*041c*/ 	.word	0x000000ff
        /*0420*/ 	.word	0x00000040
        /*0424*/ 	.short	0x010a
        /*0426*/ 	.byte	0x19
	.zero		1


	//   ....[50]....
        /*0428*/ 	.word	0x00001cb0
        /*042c*/ 	.word	0x000000ff
        /*0430*/ 	.word	0x00000040
        /*0434*/ 	.short	0x010a
        /*0436*/ 	.byte	0x08
	.zero		1


	//   ....[51]....
        /*0438*/ 	.word	0x00001e40
        /*043c*/ 	.word	0x00000002
        /*0440*/ 	.word	0x000000d0
        /*0444*/ 	.short	0x010a
        /*0446*/ 	.byte	0xff
	.zero		1


	//   ....[52]....
        /*0448*/ 	.word	0x00001f00
        /*044c*/ 	.word	0x00000002
        /*0450*/ 	.word	0x00000000
        /*0454*/ 	.short	0x0101
        /*0456*/ 	.byte	0xff
	.zero		1


	//   ....[53]....
        /*0458*/ 	.word	0x00002460
        /*045c*/ 	.word	0x000000ff
        /*0460*/ 	.word	0x00000000
        /*0464*/ 	.short	0x010a
        /*0466*/ 	.byte	0x05
	.zero		1


	//   ....[54]....
        /*0468*/ 	.word	0x000024f0
        /*046c*/ 	.word	0x000000ff
        /*0470*/ 	.word	0x00000000
        /*0474*/ 	.short	0x010a
        /*0476*/ 	.byte	0x05
	.zero		1


	//   ....[55]....
        /*0478*/ 	.word	0x00002580
        /*047c*/ 	.word	0x000000ff
        /*0480*/ 	.word	0x00000000
        /*0484*/ 	.short	0x010a
        /*0486*/ 	.byte	0x05
	.zero		1


	//   ....[56]....
        /*0488*/ 	.word	0x00002610
        /*048c*/ 	.word	0x000000ff
        /*0490*/ 	.word	0x00000000
        /*0494*/ 	.short	0x010a
        /*0496*/ 	.byte	0x05
	.zero		1


	//   ....[57]....
        /*0498*/ 	.word	0x000026a0
        /*049c*/ 	.word	0x000000ff
        /*04a0*/ 	.word	0x00000000
        /*04a4*/ 	.short	0x010a
        /*04a6*/ 	.byte	0x05
	.zero		1


	//   ....[58]....
        /*04a8*/ 	.word	0x00002730
        /*04ac*/ 	.word	0x000000ff
        /*04b0*/ 	.word	0x00000000
        /*04b4*/ 	.short	0x010a
        /*04b6*/ 	.byte	0x05
	.zero		1


	//   ....[59]....
        /*04b8*/ 	.word	0x000027c0
        /*04bc*/ 	.word	0x000000ff
        /*04c0*/ 	.word	0x00000000
        /*04c4*/ 	.short	0x010a
        /*04c6*/ 	.byte	0x05
	.zero		1


	//   ....[60]....
        /*04c8*/ 	.word	0x00002860
        /*04cc*/ 	.word	0x00000000
        /*04d0*/ 	.word	0x00000000
        /*04d4*/ 	.short	0x010a
        /*04d6*/ 	.byte	0xff
	.zero		1


	//   ....[61]....
        /*04d8*/ 	.word	0x00002980
        /*04dc*/ 	.word	0x00000000
        /*04e0*/ 	.word	0x00000130
        /*04e4*/ 	.short	0x010a
        /*04e6*/ 	.byte	0xff
	.zero		1


	//   ....[62]....
        /*04e8*/ 	.word	0x000029e0
        /*04ec*/ 	.word	0x00000004
        /*04f0*/ 	.word	0x00000000
        /*04f4*/ 	.short	0x0101
        /*04f6*/ 	.byte	0xff
	.zero		1


	//   ....[63]....
        /*04f8*/ 	.word	0x00002a00
        /*04fc*/ 	.word	0x000000ff
        /*0500*/ 	.word	0x000000e0
        /*0504*/ 	.short	0x010a
        /*0506*/ 	.byte	0x05
	.zero		1


	//   ....[64]....
        /*0508*/ 	.word	0x00002b20
        /*050c*/ 	.word	0x00000000
        /*0510*/ 	.word	0x000000d0
        /*0514*/ 	.short	0x010a
        /*0516*/ 	.byte	0xff
	.zero		1


	//   ....[65]....
        /*0518*/ 	.word	0x00002c30
        /*051c*/ 	.word	0x00000000
        /*0520*/ 	.word	0x00000000
        /*0524*/ 	.short	0x0101
        /*0526*/ 	.byte	0xff
	.zero		1


	//   ....[66]....
        /*0528*/ 	.word	0x00002cc0
        /*052c*/ 	.word	0x000000ff
        /*0530*/ 	.word	0x000000e0
        /*0534*/ 	.short	0x0106
        /*0536*/ 	.byte	0x05
	.zero		1


	//   ....[67]....
        /*0538*/ 	.word	0x00002ce0
        /*053c*/ 	.word	0x000000ff
        /*0540*/ 	.word	0x000000e0
        /*0544*/ 	.short	0x010a
        /*0546*/ 	.byte	0x05
	.zero		1


	//   ....[68]....
        /*0548*/ 	.word	0x00002d70
        /*054c*/ 	.word	0x000000ff
        /*0550*/ 	.word	0x000000e0
        /*0554*/ 	.short	0x0106
        /*0556*/ 	.byte	0x04
	.zero		1


	//   ....[69]....
        /*0558*/ 	.word	0x00002db0
        /*055c*/ 	.word	0x00000000
        /*0560*/ 	.word	0x000000e0
        /*0564*/ 	.short	0x010a
        /*0566*/ 	.byte	0xff
	.zero		1


	//   ....[70]....
        /*0568*/ 	.word	0x000032f0
        /*056c*/ 	.word	0x00000000
        /*0570*/ 	.word	0x000000d0
        /*0574*/ 	.short	0x010a
        /*0576*/ 	.byte	0xff
	.zero		1


	//   ....[71]....
        /*0578*/ 	.word	0x000033f0
        /*057c*/ 	.word	0x00000003
        /*0580*/ 	.word	0x00000000
        /*0584*/ 	.short	0x0101
        /*0586*/ 	.byte	0xff
	.zero		1


	//   ....[72]....
        /*0588*/ 	.word	0x00003400
        /*058c*/ 	.word	0x000000ff
        /*0590*/ 	.word	0x00000000
        /*0594*/ 	.short	0x010a
        /*0596*/ 	.byte	0x06
	.zero		1


	//   ....[73]....
        /*0598*/ 	.word	0x00003480
        /*059c*/ 	.word	0x000000ff
        /*05a0*/ 	.word	0x00000110
        /*05a4*/ 	.short	0x010a
        /*05a6*/ 	.byte	0x07
	.zero		1


	//   ....[74]....
        /*05a8*/ 	.word	0x00003560
        /*05ac*/ 	.word	0x000000ff
        /*05b0*/ 	.word	0x00000000
        /*05b4*/ 	.short	0x010a
        /*05b6*/ 	.byte	0x06
	.zero		1


	//   ....[75]....
        /*05b8*/ 	.word	0x00003690
        /*05bc*/ 	.word	0x000000ff
        /*05c0*/ 	.word	0x00000000
        /*05c4*/ 	.short	0x010a
        /*05c6*/ 	.byte	0x1a
	.zero		1


	//   ....[76]....
        /*05c8*/ 	.word	0x00003930
        /*05cc*/ 	.word	0x000000ff
        /*05d0*/ 	.word	0x00000000
        /*05d4*/ 	.short	0x010a
        /*05d6*/ 	.byte	0x06
	.zero		1


	//   ....[77]....
        /*05d8*/ 	.word	0x000039c0
        /*05dc*/ 	.word	0x000000ff
        /*05e0*/ 	.word	0x00000000
        /*05e4*/ 	.short	0x010a
        /*05e6*/ 	.byte	0x06
	.zero		1


	//   ....[78]....
        /*05e8*/ 	.word	0x00003a50
        /*05ec*/ 	.word	0x000000ff
        /*05f0*/ 	.word	0x00000000
        /*05f4*/ 	.short	0x010a
        /*05f6*/ 	.byte	0x06
	.zero		1


	//   ....[79]....
        /*05f8*/ 	.word	0x00003ae0
        /*05fc*/ 	.word	0x000000ff
        /*0600*/ 	.word	0x00000000
        /*0604*/ 	.short	0x010a
        /*0606*/ 	.byte	0x07
	.zero		1


	//   ....[80]....
        /*0608*/ 	.word	0x00003f60
        /*060c*/ 	.word	0x00000000
        /*0610*/ 	.word	0x000000d0
        /*0614*/ 	.short	0x010a
        /*0616*/ 	.byte	0xff
	.zero		1


	//   ....[81]....
        /*0618*/ 	.word	0x00004020
        /*061c*/ 	.word	0x00000000
        /*0620*/ 	.word	0x00000000
        /*0624*/ 	.short	0x0101
        /*0626*/ 	.byte	0xff
	.zero		1


	//   ....[82]....
        /*0628*/ 	.word	0x00004340
        /*062c*/ 	.word	0x000000ff
        /*0630*/ 	.word	0x000000c8
        /*0634*/ 	.short	0x010a
        /*0636*/ 	.byte	0x07
	.zero		1


	//   ....[83]....
        /*0638*/ 	.word	0x00004530
        /*063c*/ 	.word	0x000000ff
        /*0640*/ 	.word	0x000000a0
        /*0644*/ 	.short	0x010a
        /*0646*/ 	.byte	0x07
	.zero		1


	//   ....[84]....
        /*0648*/ 	.word	0x000046a0
        /*064c*/ 	.word	0x000000ff
        /*0650*/ 	.word	0x00000080
        /*0654*/ 	.short	0x010b
        /*0656*/ 	.byte	0x07
	.zero		1


	//   ....[85]....
        /*0658*/ 	.word	0x000046b0
        /*065c*/ 	.word	0x000000ff
        /*0660*/ 	.word	0x00000000
        /*0664*/ 	.short	0x0101
        /*0666*/ 	.byte	0x08
	.zero		1


	//   ....[86]....
        /*0668*/ 	.word	0x000046d0
        /*066c*/ 	.word	0x000000ff
        /*0670*/ 	.word	0x000000a8
        /*0674*/ 	.short	0x010a
        /*0676*/ 	.byte	0x07
	.zero		1


	//   ....[87]....
        /*0678*/ 	.word	0x00004830
        /*067c*/ 	.word	0x000000ff
        /*0680*/ 	.word	0x00000088
        /*0684*/ 	.short	0x010b
        /*0686*/ 	.byte	0x07
	.zero		1


	//   ....[88]....
        /*0688*/ 	.word	0x00004840
        /*068c*/ 	.word	0x000000ff
        /*0690*/ 	.word	0x00000000
        /*0694*/ 	.short	0x0101
        /*0696*/ 	.byte	0x08
	.zero		1


	//   ....[89]....
        /*0698*/ 	.word	0x00004850
        /*069c*/ 	.word	0x000000ff
        /*06a0*/ 	.word	0x000000b0
        /*06a4*/ 	.short	0x010a
        /*06a6*/ 	.byte	0x07
	.zero		1


	//   ....[90]....
        /*06a8*/ 	.word	0x000049f0
        /*06ac*/ 	.word	0x000000ff
        /*06b0*/ 	.word	0x00000090
        /*06b4*/ 	.short	0x010b
        /*06b6*/ 	.byte	0x07
	.zero		1


	//   ....[91]....
        /*06b8*/ 	.word	0x00004a60
        /*06bc*/ 	.word	0x000000ff
        /*06c0*/ 	.word	0x00000000
        /*06c4*/ 	.short	0x0101
        /*06c6*/ 	.byte	0x08
	.zero		1


	//   ....[92]....
        /*06c8*/ 	.word	0x00004a90
        /*06cc*/ 	.word	0x000000ff
        /*06d0*/ 	.word	0x000000b8
        /*06d4*/ 	.short	0x010a
        /*06d6*/ 	.byte	0x07
	.zero		1


	//   ....[93]....
        /*06d8*/ 	.word	0x00004ca0
        /*06dc*/ 	.word	0x000000ff
        /*06e0*/ 	.word	0x00000098
        /*06e4*/ 	.short	0x010b
        /*06e6*/ 	.byte	0x07
	.zero		1


	//   ....[94]....
        /*06e8*/ 	.word	0x00004cc0
        /*06ec*/ 	.word	0x000000ff
        /*06f0*/ 	.word	0x00000000
        /*06f4*/ 	.short	0x0101
        /*06f6*/ 	.byte	0x0d
	.zero		1


	//   ....[95]....
        /*06f8*/ 	.word	0x00004cf0
        /*06fc*/ 	.word	0x000000ff
        /*0700*/ 	.word	0x000000a0
        /*0704*/ 	.short	0x010a
        /*0706*/ 	.byte	0x07
	.zero		1


	//   ....[96]....
        /*0708*/ 	.word	0x00004d10
        /*070c*/ 	.word	0x000000ff
        /*0710*/ 	.word	0x000000a8
        /*0714*/ 	.short	0x010a
        /*0716*/ 	.byte	0x07
	.zero		1


	//   ....[97]....
        /*0718*/ 	.word	0x00004d30
        /*071c*/ 	.word	0x000000ff
        /*0720*/ 	.word	0x000000b0
        /*0724*/ 	.short	0x010a
        /*0726*/ 	.byte	0x07
	.zero		1


	//   ....[98]....
        /*0728*/ 	.word	0x00004d70
        /*072c*/ 	.word	0x00000000
        /*0730*/ 	.word	0x000000b8
        /*0734*/ 	.short	0x010a
        /*0736*/ 	.byte	0xff
	.zero		1


	//   ....[99]....
        /*0738*/ 	.word	0x000050d0
        /*073c*/ 	.word	0x00000000
        /*0740*/ 	.word	0x000000d0
        /*0744*/ 	.short	0x010a
        /*0746*/ 	.byte	0xff
	.zero		1


	//   ....[100]....
        /*0748*/ 	.word	0x000051e0
        /*074c*/ 	.word	0x00000000
        /*0750*/ 	.word	0x00000000
        /*0754*/ 	.short	0x0101
        /*0756*/ 	.byte	0xff
	.zero		1


	//   ....[101]....
        /*0758*/ 	.word	0x00005c40
        /*075c*/ 	.word	0x000000ff
        /*0760*/ 	.word	0x00000080
        /*0764*/ 	.short	0x010a
        /*0766*/ 	.byte	0x30
	.zero		1


	//   ....[102]....
        /*0768*/ 	.word	0x00005cb0
        /*076c*/ 	.word	0x0000004f
        /*0770*/ 	.word	0x000000f0
        /*0774*/ 	.short	0x010a
        /*0776*/ 	.byte	0xff
	.zero		1


	//   ....[103]....
        /*0778*/ 	.word	0x00005d60
        /*077c*/ 	.word	0x000000ff
        /*0780*/ 	.word	0x00000080
        /*0784*/ 	.short	0x010a
        /*0786*/ 	.byte	0x30
	.zero		1


	//   ....[104]....
        /*0788*/ 	.word	0x00005e40
        /*078c*/ 	.word	0x0000004f
        /*0790*/ 	.word	0x000000f0
        /*0794*/ 	.short	0x010a
        /*0796*/ 	.byte	0xff
	.zero		1


	//   ....[105]....
        /*0798*/ 	.word	0x00006570
        /*079c*/ 	.word	0x00000000
        /*07a0*/ 	.word	0x00000000
        /*07a4*/ 	.short	0x0101
        /*07a6*/ 	.byte	0xff
	.zero		1


	//   ....[106]....
        /*07a8*/ 	.word	0x00006580
        /*07ac*/ 	.word	0x00000003
        /*07b0*/ 	.word	0x00000080
        /*07b4*/ 	.short	0x010a
        /*07b6*/ 	.byte	0xff
	.zero		1


	//   ....[107]....
        /*07b8*/ 	.word	0x00006640
        /*07bc*/ 	.word	0x00000003
        /*07c0*/ 	.word	0x00000080
        /*07c4*/ 	.short	0x010a
        /*07c6*/ 	.byte	0xff
	.zero		1


	//   ....[108]....
        /*07c8*/ 	.word	0x00006df0
        /*07cc*/ 	.word	0x00000026
        /*07d0*/ 	.word	0x00000000
        /*07d4*/ 	.short	0x0101
        /*07d6*/ 	.byte	0xff
	.zero		1


	//   ....[109]....
        /*07d8*/ 	.word	0x00006e10
        /*07dc*/ 	.word	0x00000053
        /*07e0*/ 	.word	0x00000080
        /*07e4*/ 	.short	0x010a
        /*07e6*/ 	.byte	0xff
	.zero		1


	//   ....[110]....
        /*07e8*/ 	.word	0x00006ec0
        /*07ec*/ 	.word	0x00000053
        /*07f0*/ 	.word	0x00000080
        /*07f4*/ 	.short	0x010a
        /*07f6*/ 	.byte	0xff
	.zero		1


	//   ....[111]....
        /*07f8*/ 	.word	0x00007670
        /*07fc*/ 	.word	0x00000026
        /*0800*/ 	.word	0x00000000
        /*0804*/ 	.short	0x0101
        /*0806*/ 	.byte	0xff
	.zero		1


	//   ....[112]....
        /*0808*/ 	.word	0x00007690
        /*080c*/ 	.word	0x00000058
        /*0810*/ 	.word	0x00000080
        /*0814*/ 	.short	0x010a
        /*0816*/ 	.byte	0xff
	.zero		1


	//   ....[113]....
        /*0818*/ 	.word	0x00007740
        /*081c*/ 	.word	0x00000058
        /*0820*/ 	.word	0x00000080
        /*0824*/ 	.short	0x010a
        /*0826*/ 	.byte	0xff
	.zero		1


	//   ....[114]....
        /*0828*/ 	.word	0x00007a70
        /*082c*/ 	.word	0x000000ff
        /*0830*/ 	.word	0x00000000
        /*0834*/ 	.short	0x0101
        /*0836*/ 	.byte	0x05
	.zero		1


	//   ....[115]....
        /*0838*/ 	.word	0x00007f50
        /*083c*/ 	.word	0x00000002
        /*0840*/ 	.word	0x00000000
        /*0844*/ 	.short	0x0101
        /*0846*/ 	.byte	0xff
	.zero		1


	//   ....[116]....
        /*0848*/ 	.word	0x000081c0
        /*084c*/ 	.word	0x000000ff
        /*0850*/ 	.word	0x00000000
        /*0854*/ 	.short	0x0101
        /*0856*/ 	.byte	0x04
	.zero		1


	//   ....[117]....
        /*0858*/ 	.word	0x000081e0
        /*085c*/ 	.word	0x00000003
        /*0860*/ 	.word	0x00000140
        /*0864*/ 	.short	0x010a
        /*0866*/ 	.byte	0xff
	.zero		1


	//   ....[118]....
        /*0868*/ 	.word	0x00008240
        /*086c*/ 	.word	0x00000002
        /*0870*/ 	.word	0x00000040
        /*0874*/ 	.short	0x010a
        /*0876*/ 	.byte	0xff
	.zero		1


	//   ....[119]....
        /*0878*/ 	.word	0x000082a0
        /*087c*/ 	.word	0x00000002
        /*0880*/ 	.word	0x00000040
        /*0884*/ 	.short	0x010a
        /*0886*/ 	.byte	0xff
	.zero		1


	//   ....[120]....
        /*0888*/ 	.word	0x000082f0
        /*088c*/ 	.word	0x00000002
        /*0890*/ 	.word	0x000000d0
        /*0894*/ 	.short	0x010a
        /*0896*/ 	.byte	0xff
	.zero		1


	//   ....[121]....
        /*0898*/ 	.word	0x00008350
        /*089c*/ 	.word	0x00000000
        /*08a0*/ 	.word	0x00000000
        /*08a4*/ 	.short	0x010a
        /*08a6*/ 	.byte	0xff
	.zero		1


	//   ....[122]....
        /*08a8*/ 	.word	0x000083b0
        /*08ac*/ 	.word	0x00000000
        /*08b0*/ 	.word	0x00000000
        /*08b4*/ 	.short	0x010a
        /*08b6*/ 	.byte	0xff
	.zero		1


	//   ....[123]....
        /*08b8*/ 	.word	0x00008410
        /*08bc*/ 	.word	0x00000000
        /*08c0*/ 	.word	0x00000000
        /*08c4*/ 	.short	0x010a
        /*08c6*/ 	.byte	0xff
	.zero		1


	//   ....[124]....
        /*08c8*/ 	.word	0x00008470
        /*08cc*/ 	.word	0x00000000
        /*08d0*/ 	.word	0x00000000
        /*08d4*/ 	.short	0x010a
        /*08d6*/ 	.byte	0xff
	.zero		1


	//   ....[125]....
        /*08d8*/ 	.word	0x000084d0
        /*08dc*/ 	.word	0x00000000
        /*08e0*/ 	.word	0x00000000
        /*08e4*/ 	.short	0x010a
        /*08e6*/ 	.byte	0xff
	.zero		1


	//   ....[126]....
        /*08e8*/ 	.word	0x00008530
        /*08ec*/ 	.word	0x00000000
        /*08f0*/ 	.word	0x00000000
        /*08f4*/ 	.short	0x010a
        /*08f6*/ 	.byte	0xff
	.zero		1


	//   ....[127]....
        /*08f8*/ 	.word	0x00008590
        /*08fc*/ 	.word	0x00000000
        /*0900*/ 	.word	0x00000000
        /*0904*/ 	.short	0x010a
        /*0906*/ 	.byte	0xff
	.zero		1


	//   ....[128]....
        /*0908*/ 	.word	0x000085e0
        /*090c*/ 	.word	0x00000000
        /*0910*/ 	.word	0x00000130
        /*0914*/ 	.short	0x010a
        /*0916*/ 	.byte	0xff
	.zero		1


	//   ....[129]....
        /*0918*/ 	.word	0x00008640
        /*091c*/ 	.word	0x00000000
        /*0920*/ 	.word	0x000000e0
        /*0924*/ 	.short	0x010a
        /*0926*/ 	.byte	0xff
	.zero		1


	//   ....[130]....
        /*0928*/ 	.word	0x00008690
        /*092c*/ 	.word	0x00000000
        /*0930*/ 	.word	0x000000d0
        /*0934*/ 	.short	0x010a
        /*0936*/ 	.byte	0xff
	.zero		1


	//   ....[131]....
        /*0938*/ 	.word	0x000086f0
        /*093c*/ 	.word	0x00000000
        /*0940*/ 	.word	0x000000e0
        /*0944*/ 	.short	0x010a
        /*0946*/ 	.byte	0xff
	.zero		1


	//   ....[132]....
        /*0948*/ 	.word	0x00008740
        /*094c*/ 	.word	0x00000000
        /*0950*/ 	.word	0x000000d0
        /*0954*/ 	.short	0x010a
        /*0956*/ 	.byte	0xff
	.zero		1


	//   ....[133]....
        /*0958*/ 	.word	0x000087a0
        /*095c*/ 	.word	0x00000003
        /*0960*/ 	.word	0x00000110
        /*0964*/ 	.short	0x010a
        /*0966*/ 	.byte	0xff
	.zero		1


	//   ....[134]....
        /*0968*/ 	.word	0x00008800
        /*096c*/ 	.word	0x00000000
        /*0970*/ 	.word	0x00000000
        /*0974*/ 	.short	0x010a
        /*0976*/ 	.byte	0xff
	.zero		1


	//   ....[135]....
        /*0978*/ 	.word	0x00008860
        /*097c*/ 	.word	0x00000000
        /*0980*/ 	.word	0x00000000
        /*0984*/ 	.short	0x010a
        /*0986*/ 	.byte	0xff
	.zero		1


	//   ....[136]....
        /*0988*/ 	.word	0x000088c0
        /*098c*/ 	.word	0x00000000
        /*0990*/ 	.word	0x00000000
        /*0994*/ 	.short	0x010a
        /*0996*/ 	.byte	0xff
	.zero		1


	//   ....[137]....
        /*0998*/ 	.word	0x00008920
        /*099c*/ 	.word	0x00000000
        /*09a0*/ 	.word	0x00000000
        /*09a4*/ 	.short	0x010a
        /*09a6*/ 	.byte	0xff
	.zero		1


	//   ....[138]....
        /*09a8*/ 	.word	0x00008980
        /*09ac*/ 	.word	0x00000000
        /*09b0*/ 	.word	0x00000000
        /*09b4*/ 	.short	0x010a
        /*09b6*/ 	.byte	0xff
	.zero		1


	//   ....[139]....
        /*09b8*/ 	.word	0x000089d0
        /*09bc*/ 	.word	0x00000000
        /*09c0*/ 	.word	0x000000d0
        /*09c4*/ 	.short	0x010a
        /*09c6*/ 	.byte	0xff
	.zero		1


	//   ....[140]....
        /*09c8*/ 	.word	0x00008a30
        /*09cc*/ 	.word	0x00000000
        /*09d0*/ 	.word	0x000000c8
        /*09d4*/ 	.short	0x010a
        /*09d6*/ 	.byte	0xff
	.zero		1


	//   ....[141]....
        /*09d8*/ 	.word	0x00008a90
        /*09dc*/ 	.word	0x00000003
        /*09e0*/ 	.word	0x000000a0
        /*09e4*/ 	.short	0x010a
        /*09e6*/ 	.byte	0xff
	.zero		1


	//   ....[142]....
        /*09e8*/ 	.word	0x00008af0
        /*09ec*/ 	.word	0x00000003
        /*09f0*/ 	.word	0x000000a8
        /*09f4*/ 	.short	0x010a
        /*09f6*/ 	.byte	0xff
	.zero		1


	//   ....[143]....
        /*09f8*/ 	.word	0x00008b50
        /*09fc*/ 	.word	0x00000003
        /*0a00*/ 	.word	0x000000b0
        /*0a04*/ 	.short	0x010a
        /*0a06*/ 	.byte	0xff
	.zero		1


	//   ....[144]....
        /*0a08*/ 	.word	0x00008bb0
        /*0a0c*/ 	.word	0x00000003
        /*0a10*/ 	.word	0x000000b8
        /*0a14*/ 	.short	0x010a
        /*0a16*/ 	.byte	0xff
	.zero		1


	//   ....[145]....
        /*0a18*/ 	.word	0x00008c10
        /*0a1c*/ 	.word	0x00000000
        /*0a20*/ 	.word	0x000000a0
        /*0a24*/ 	.short	0x010a
        /*0a26*/ 	.byte	0xff
	.zero		1


	//   ....[146]....
        /*0a28*/ 	.word	0x00008c70
        /*0a2c*/ 	.word	0x00000000
        /*0a30*/ 	.word	0x000000a8
        /*0a34*/ 	.short	0x010a
        /*0a36*/ 	.byte	0xff
	.zero		1


	//   ....[147]....
        /*0a38*/ 	.word	0x00008cd0
        /*0a3c*/ 	.word	0x00000000
        /*0a40*/ 	.word	0x000000b0
        /*0a44*/ 	.short	0x010a
        /*0a46*/ 	.byte	0xff
	.zero		1


	//   ....[148]....
        /*0a48*/ 	.word	0x00008d20
        /*0a4c*/ 	.word	0x00000000
        /*0a50*/ 	.word	0x000000d0
        /*0a54*/ 	.short	0x010a
        /*0a56*/ 	.byte	0xff
	.zero		1


	//   ....[149]....
        /*0a58*/ 	.word	0x00008d80
        /*0a5c*/ 	.word	0x00000002
        /*0a60*/ 	.word	0x00000080
        /*0a64*/ 	.short	0x010a
        /*0a66*/ 	.byte	0xff
	.zero		1


	//   ....[150]....
        /*0a68*/ 	.word	0x00008dd0
        /*0a6c*/ 	.word	0x0000004f
        /*0a70*/ 	.word	0x000000f0
        /*0a74*/ 	.short	0x010a
        /*0a76*/ 	.byte	0xff
	.zero		1


	//   ....[151]....
        /*0a78*/ 	.word	0x00008e20
        /*0a7c*/ 	.word	0x00000003
        /*0a80*/ 	.word	0x00000080
        /*0a84*/ 	.short	0x010a
        /*0a86*/ 	.byte	0xff
	.zero		1


	//   ....[152]....
        /*0a88*/ 	.word	0x00008e70
        /*0a8c*/ 	.word	0x00000053
        /*0a90*/ 	.word	0x00000080
        /*0a94*/ 	.short	0x010a
        /*0a96*/ 	.byte	0xff
	.zero		1


	//   ....[153]....
        /*0a98*/ 	.word	0x00008ec0
        /*0a9c*/ 	.word	0x00000058
        /*0aa0*/ 	.word	0x00000080
        /*0aa4*/ 	.short	0x010a
        /*0aa6*/ 	.byte	0xff
	.zero		1


	//----- nvinfo : EIATTR_NUM_MBARRIERS
	.align		4
.L_47:
        /*0aa8*/ 	.byte	0x03, 0x38
        /*0aaa*/ 	.short	0x002a


	//----- nvinfo : EIATTR_EXIT_INSTR_OFFSETS
	.align		4
        /*0aac*/ 	.byte	0x04, 0x1c
        /*0aae*/ 	.short	(.L_49 - .L_48)


	//   ....[0]....
.L_48:
        /*0ab0*/ 	.word	0x00002890


	//   ....[1]....
        /*0ab4*/ 	.word	0x00002d80


	//   ....[2]....
        /*0ab8*/ 	.word	0x00002de0


	//   ....[3]....
        /*0abc*/ 	.word	0x00003d40


	//   ....[4]....
        /*0ac0*/ 	.word	0x00004da0


	//   ....[5]....
        /*0ac4*/ 	.word	0x00004de0


	//   ....[6]....
        /*0ac8*/ 	.word	0x000080b0


	//   ....[7]....
        /*0acc*/ 	.word	0x00008130


	//   ....[8]....
        /*0ad0*/ 	.word	0x00008160


	//   ....[9]....
        /*0ad4*/ 	.word	0x000081d0


	//----- nvinfo : EIATTR_MAX_THREADS
	.align		4
.L_49:
        /*0ad8*/ 	.byte	0x04, 0x05
        /*0ada*/ 	.short	(.L_51 - .L_50)
.L_50:
        /*0adc*/ 	.word	0x00000100
        /*0ae0*/ 	.word	0x00000001
        /*0ae4*/ 	.word	0x00000001


	//----- nvinfo : EIATTR_CRS_STACK_SIZE
	.align		4
.L_51:
        /*0ae8*/ 	.byte	0x04, 0x1e
        /*0aea*/ 	.short	(.L_53 - .L_52)
.L_52:
        /*0aec*/ 	.word	0x00000000


	//----- nvinfo : EIATTR_CBANK_PARAM_SIZE
	.align		4
.L_53:
        /*0af0*/ 	.byte	0x03, 0x19
        /*0af2*/ 	.short	0x0800


	//----- nvinfo : EIATTR_PARAM_CBANK
	.align		4
        /*0af4*/ 	.byte	0x04, 0x0a
        /*0af6*/ 	.short	(.L_55 - .L_54)
	.align		4
.L_54:
        /*0af8*/ 	.word	index@(.nv.constant0._ZN7cutlass13device_kernelINS_4gemm6kernel13GemmUniversalIN4cute5tupleIJiiiiEEENS1_10collective13CollectiveMmaINS1_35MainloopSm100TmaUmmaWarpSpecializedILi8ELi2ELi4ENS5_IJNS4_1CILi1EEESB_SB_EEEEENS5_IJNSA_ILi64EEENSA_ILi128EEESE_EEENS_6half_tENS5_IJlSB_lEEESH_NS5_IJSB_llEEENS4_8TiledMMAINS4_8MMA_AtomIJNS4_20SM100_MMA_F16BF16_SSISH_SH_fLi64ELi128ELNS4_4UMMA5MajorE0ELSO_1ELNSN_7ScaleInE0ELSP_0EEEEEENS4_6LayoutISC_NS5_IJNSA_ILi0EEEST_ST_EEEEENS5_IJNS4_10UnderscoreESW_SW_EEEEENS4_13SM90_TMA_LOADENS4_14ComposedLayoutINS4_7SwizzleILi3ELi4ELi3EEENS4_18smem_ptr_flag_bitsILi16EEENSS_INS5_IJNSA_ILi8EEESE_EEENS5_IJSE_SB_EEEEEEEvNS4_8identityESZ_NS10_IS12_S14_NSS_INS5_IJSE_S15_EEENS5_IJSB_SE_EEEEEEEvS1A_EENS_8epilogue10collective18CollectiveEpilogueINS1G_23Sm100TmaWarpSpecializedILi4ELi2ELi16ELb1ELb0EEEJSG_NS5_IJNSS_ISE_SB_EENSS_INSA_ILi32EEESB_EEEEESH_SI_SH_SI_NS1G_6fusion15FusionCallbacksIS1K_NS1P_17LinearCombinationISH_fSH_fLNS_15FloatRoundStyleE2EEESG_S1O_JEEENS4_5SM1004TMEM4LOAD26SM100_TMEM_LOAD_16dp256b4xESZ_NS10_INS11_ILi2ELi4ELi3EEES14_NSS_INS5_IJS15_S1M_EEENS5_IJS1M_SB_EEEEEEENS4_17SM75_U32x4_LDSM_NENS4_14SM90_TMA_STOREES23_NS4_17SM90_U32x4_STSM_NENS4_39AutoVectorizingCopyWithAssumedAlignmentILi128EEEEEEvvEEEEvNT_6ParamsE)
        /*0afc*/ 	.short	0x0380
        /*0afe*/ 	.short	0x0800


	//----- nvinfo : EIATTR_SW_WAR
	.align		4
.L_55:
        /*0b00*/ 	.byte	0x04, 0x36
        /*0b02*/ 	.short	(.L_57 - .L_56)
.L_56:
        /*0b04*/ 	.word	0x00000008
.L_57:


//--------------------- .nv.callgraph             --------------------------
	.section	.nv.callgraph,"",@"SHT_CUDA_CALLGRAPH"
	.align	4
	.sectionentsize	8
	.align		4
        /*0000*/ 	.word	0x00000000
	.align		4
        /*0004*/ 	.word	0xffffffff
	.align		4
        /*0008*/ 	.word	index@(_ZN7cutlass13device_kernelINS_4gemm6kernel13GemmUniversalIN4cute5tupleIJiiiiEEENS1_10collective13CollectiveMmaINS1_35MainloopSm100TmaUmmaWarpSpecializedILi8ELi2ELi4ENS5_IJNS4_1CILi1EEESB_SB_EEEEENS5_IJNSA_ILi64EEENSA_ILi128EEESE_EEENS_6half_tENS5_IJlSB_lEEESH_NS5_IJSB_llEEENS4_8TiledMMAINS4_8MMA_AtomIJNS4_20SM100_MMA_F16BF16_SSISH_SH_fLi64ELi128ELNS4_4UMMA5MajorE0ELSO_1ELNSN_7ScaleInE0ELSP_0EEEEEENS4_6LayoutISC_NS5_IJNSA_ILi0EEEST_ST_EEEEENS5_IJNS4_10UnderscoreESW_SW_EEEEENS4_13SM90_TMA_LOADENS4_14ComposedLayoutINS4_7SwizzleILi3ELi4ELi3EEENS4_18smem_ptr_flag_bitsILi16EEENSS_INS5_IJNSA_ILi8EEESE_EEENS5_IJSE_SB_EEEEEEEvNS4_8identityESZ_NS10_IS12_S14_NSS_INS5_IJSE_S15_EEENS5_IJSB_SE_EEEEEEEvS1A_EENS_8epilogue10collective18CollectiveEpilogueINS1G_23Sm100TmaWarpSpecializedILi4ELi2ELi16ELb1ELb0EEEJSG_NS5_IJNSS_ISE_SB_EENSS_INSA_ILi32EEESB_EEEEESH_SI_SH_SI_NS1G_6fusion15FusionCallbacksIS1K_NS1P_17LinearCombinationISH_fSH_fLNS_15FloatRoundStyleE2EEESG_S1O_JEEENS4_5SM1004TMEM4LOAD26SM100_TMEM_LOAD_16dp256b4xESZ_NS10_INS11_ILi2ELi4ELi3EEES14_NSS_INS5_IJS15_S1M_EEENS5_IJS1M_SB_EEEEEEENS4_17SM75_U32x4_LDSM_NENS4_14SM90_TMA_STOREES23_NS4_17SM90_U32x4_STSM_NENS4_39AutoVectorizingCopyWithAssumedAlignmentILi128EEEEEEvvEEEEvNT_6ParamsE)
	.align		4
        /*000c*/ 	.word	index@(__assertfail)
	.align		4
        /*0010*/ 	.word	0x00000000
	.align		4
        /*0014*/ 	.word	0xfffffffe
	.align		4
        /*0018*/ 	.word	0x00000000
	.align		4
        /*001c*/ 	.word	0xfffffffd
	.align		4
        /*0020*/ 	.word	0x00000000
	.align		4
        /*0024*/ 	.word	0xfffffffc


//--------------------- .nv.constant4             --------------------------
	.section	.nv.constant4,"a",@progbits
	.align	8
	.align		8
.nv.constant4:
        /*0000*/ 	.dword	__assertfail
	.align		8
        /*0008*/ 	.dword	__unnamed_1
	.align		8
        /*0010*/ 	.dword	__unnamed_2
	.align		8
        /*0018*/ 	.dword	_ZN40_INTERNAL_dda9e78e_4_k_cu_ad82278d_309934cuda3std3__45__cpo5beginE
	.align		8
        /*0020*/ 	.dword	_ZN40_INTERNAL_dda9e78e_4_k_cu_ad82278d_309934cuda3std3__45__cpo3endE
	.align		8
        /*0028*/ 	.dword	_ZN40_INTERNAL_dda9e78e_4_k_cu_ad82278d_309934cuda3std3__45__cpo6cbeginE
	.align		8
        /*0030*/ 	.dword	_ZN40_INTERNAL_dda9e78e_4_k_cu_ad82278d_309934cuda3std3__45__cpo4cendE
	.align		8
        /*0038*/ 	.dword	_ZN40_INTERNAL_dda9e78e_4_k_cu_ad82278d_309934cuda3std3__442_GLOBAL__N__dda9e78e_4_k_cu_ad82278d_309936ignoreE
	.align		8
        /*0040*/ 	.dword	_ZN40_INTERNAL_dda9e78e_4_k_cu_ad82278d_309934cuda3std3__419piecewise_constructE
	.align		8
        /*0048*/ 	.dword	_ZN40_INTERNAL_dda9e78e_4_k_cu_ad82278d_309934cuda3std3__48in_placeE
	.align		8
        /*0050*/ 	.dword	_ZN40_INTERNAL_dda9e78e_4_k_cu_ad82278d_309934cuda3std6ranges3__45__cpo4swapE
	.align		8
        /*0058*/ 	.dword	_ZN40_INTERNAL_dda9e78e_4_k_cu_ad82278d_309934cuda3std6ranges3__45__cpo9iter_moveE
	.align		8
        /*0060*/ 	.dword	_ZN40_INTERNAL_dda9e78e_4_k_cu_ad82278d_309934cute7productE
	.align		8
        /*0068*/ 	.dword	_ZN40_INTERNAL_dda9e78e_4_k_cu_ad82278d_309934cute1_E
	.align		8
        /*0070*/ 	.dword	$str$25
	.align		8
        /*0078*/ 	.dword	$str$26
	.align		8
        /*0080*/ 	.dword	$str$27
	.align		8
        /*0088*/ 	.dword	$str$28


//--------------------- .text._ZN7cutlass13device_kernelINS_4gemm6kernel13GemmUniversalIN4cute5tupleIJiiiiEEENS1_10collective13CollectiveMmaINS1_35MainloopSm100TmaUmmaWarpSpecializedILi8ELi2ELi4ENS5_IJNS4_1CILi1EEESB_SB_EEEEENS5_IJNSA_ILi64EEENSA_ILi128EEESE_EEENS_6half_tENS5_IJlSB_lEEESH_NS5_IJSB_llEEENS4_8TiledMMAINS4_8MMA_AtomIJNS4_20SM100_MMA_F16BF16_SSISH_SH_fLi64ELi128ELNS4_4UMMA5MajorE0ELSO_1ELNSN_7ScaleInE0ELSP_0EEEEEENS4_6LayoutISC_NS5_IJNSA_ILi0EEEST_ST_EEEEENS5_IJNS4_10UnderscoreESW_SW_EEEEENS4_13SM90_TMA_LOADENS4_14ComposedLayoutINS4_7SwizzleILi3ELi4ELi3EEENS4_18smem_ptr_flag_bitsILi16EEENSS_INS5_IJNSA_ILi8EEESE_EEENS5_IJSE_SB_EEEEEEEvNS4_8identityESZ_NS10_IS12_S14_NSS_INS5_IJSE_S15_EEENS5_IJSB_SE_EEEEEEEvS1A_EENS_8epilogue10collective18CollectiveEpilogueINS1G_23Sm100TmaWarpSpecializedILi4ELi2ELi16ELb1ELb0EEEJSG_NS5_IJNSS_ISE_SB_EENSS_INSA_ILi32EEESB_EEEEESH_SI_SH_SI_NS1G_6fusion15FusionCallbacksIS1K_NS1P_17LinearCombinationISH_fSH_fLNS_15FloatRoundStyleE2EEESG_S1O_JEEENS4_5SM1004TMEM4LOAD26SM100_TMEM_LOAD_16dp256b4xESZ_NS10_INS11_ILi2ELi4ELi3EEES14_NSS_INS5_IJS15_S1M_EEENS5_IJS1M_SB_EEEEEEENS4_17SM75_U32x4_LDSM_NENS4_14SM90_TMA_STOREES23_NS4_17SM90_U32x4_STSM_NENS4_39AutoVectorizingCopyWithAssumedAlignmentILi128EEEEEEvvEEEEvNT_6ParamsE --------------------------
	.section	.text._ZN7cutlass13device_kernelINS_4gemm6kernel13GemmUniversalIN4cute5tupleIJiiiiEEENS1_10collective13CollectiveMmaINS1_35MainloopSm100TmaUmmaWarpSpecializedILi8ELi2ELi4ENS5_IJNS4_1CILi1EEESB_SB_EEEEENS5_IJNSA_ILi64EEENSA_ILi128EEESE_EEENS_6half_tENS5_IJlSB_lEEESH_NS5_IJSB_llEEENS4_8TiledMMAINS4_8MMA_AtomIJNS4_20SM100_MMA_F16BF16_SSISH_SH_fLi64ELi128ELNS4_4UMMA5MajorE0ELSO_1ELNSN_7ScaleInE0ELSP_0EEEEEENS4_6LayoutISC_NS5_IJNSA_ILi0EEEST_ST_EEEEENS5_IJNS4_10UnderscoreESW_SW_EEEEENS4_13SM90_TMA_LOADENS4_14ComposedLayoutINS4_7SwizzleILi3ELi4ELi3EEENS4_18smem_ptr_flag_bitsILi16EEENSS_INS5_IJNSA_ILi8EEESE_EEENS5_IJSE_SB_EEEEEEEvNS4_8identityESZ_NS10_IS12_S14_NSS_INS5_IJSE_S15_EEENS5_IJSB_SE_EEEEEEEvS1A_EENS_8epilogue10collective18CollectiveEpilogueINS1G_23Sm100TmaWarpSpecializedILi4ELi2ELi16ELb1ELb0EEEJSG_NS5_IJNSS_ISE_SB_EENSS_INSA_ILi32EEESB_EEEEESH_SI_SH_SI_NS1G_6fusion15FusionCallbacksIS1K_NS1P_17LinearCombinationISH_fSH_fLNS_15FloatRoundStyleE2EEESG_S1O_JEEENS4_5SM1004TMEM4LOAD26SM100_TMEM_LOAD_16dp256b4xESZ_NS10_INS11_ILi2ELi4ELi3EEES14_NSS_INS5_IJS15_S1M_EEENS5_IJS1M_SB_EEEEEEENS4_17SM75_U32x4_LDSM_NENS4_14SM90_TMA_STOREES23_NS4_17SM90_U32x4_STSM_NENS4_39AutoVectorizingCopyWithAssumedAlignmentILi128EEEEEEvvEEEEvNT_6ParamsE,"ax",@progbits
	.align	128
.text._ZN7cutlass13device_kernelINS_4gemm6kernel13GemmUniversalIN4cute5tupleIJiiiiEEENS1_10collective13CollectiveMmaINS1_35MainloopSm100TmaUmmaWarpSpecializedILi8ELi2ELi4ENS5_IJNS4_1CILi1EEESB_SB_EEEEENS5_IJNSA_ILi64EEENSA_ILi128EEESE_EEENS_6half_tENS5_IJlSB_lEEESH_NS5_IJSB_llEEENS4_8TiledMMAINS4_8MMA_AtomIJNS4_20SM100_MMA_F16BF16_SSISH_SH_fLi64ELi128ELNS4_4UMMA5MajorE0ELSO_1ELNSN_7ScaleInE0ELSP_0EEEEEENS4_6LayoutISC_NS5_IJNSA_ILi0EEEST_ST_EEEEENS5_IJNS4_10UnderscoreESW_SW_EEEEENS4_13SM90_TMA_LOADENS4_14ComposedLayoutINS4_7SwizzleILi3ELi4ELi3EEENS4_18smem_ptr_flag_bitsILi16EEENSS_INS5_IJNSA_ILi8EEESE_EEENS5_IJSE_SB_EEEEEEEvNS4_8identityESZ_NS10_IS12_S14_NSS_INS5_IJSE_S15_EEENS5_IJSB_SE_EEEEEEEvS1A_EENS_8epilogue10collective18CollectiveEpilogueINS1G_23Sm100TmaWarpSpecializedILi4ELi2ELi16ELb1ELb0EEEJSG_NS5_IJNSS_ISE_SB_EENSS_INSA_ILi32EEESB_EEEEESH_SI_SH_SI_NS1G_6fusion15FusionCallbacksIS1K_NS1P_17LinearCombinationISH_fSH_fLNS_15FloatRoundStyleE2EEESG_S1O_JEEENS4_5SM1004TMEM4LOAD26SM100_TMEM_LOAD_16dp256b4xESZ_NS10_INS11_ILi2ELi4ELi3EEES14_NSS_INS5_IJS15_S1M_EEENS5_IJS1M_SB_EEEEEEENS4_17SM75_U32x4_LDSM_NENS4_14SM90_TMA_STOREES23_NS4_17SM90_U32x4_STSM_NENS4_39AutoVectorizingCopyWithAssumedAlignmentILi128EEEEEEvvEEEEvNT_6ParamsE:
        .type           _ZN7cutlass13device_kernelINS_4gemm6kernel13GemmUniversalIN4cute5tupleIJiiiiEEENS1_10collective13CollectiveMmaINS1_35MainloopSm100TmaUmmaWarpSpecializedILi8ELi2ELi4ENS5_IJNS4_1CILi1EEESB_SB_EEEEENS5_IJNSA_ILi64EEENSA_ILi128EEESE_EEENS_6half_tENS5_IJlSB_lEEESH_NS5_IJSB_llEEENS4_8TiledMMAINS4_8MMA_AtomIJNS4_20SM100_MMA_F16BF16_SSISH_SH_fLi64ELi128ELNS4_4UMMA5MajorE0ELSO_1ELNSN_7ScaleInE0ELSP_0EEEEEENS4_6LayoutISC_NS5_IJNSA_ILi0EEEST_ST_EEEEENS5_IJNS4_10UnderscoreESW_SW_EEEEENS4_13SM90_TMA_LOADENS4_14ComposedLayoutINS4_7SwizzleILi3ELi4ELi3EEENS4_18smem_ptr_flag_bitsILi16EEENSS_INS5_IJNSA_ILi8EEESE_EEENS5_IJSE_SB_EEEEEEEvNS4_8identityESZ_NS10_IS12_S14_NSS_INS5_IJSE_S15_EEENS5_IJSB_SE_EEEEEEEvS1A_EENS_8epilogue10collective18CollectiveEpilogueINS1G_23Sm100TmaWarpSpecializedILi4ELi2ELi16ELb1ELb0EEEJSG_NS5_IJNSS_ISE_SB_EENSS_INSA_ILi32EEESB_EEEEESH_SI_SH_SI_NS1G_6fusion15FusionCallbacksIS1K_NS1P_17LinearCombinationISH_fSH_fLNS_15FloatRoundStyleE2EEESG_S1O_JEEENS4_5SM1004TMEM4LOAD26SM100_TMEM_LOAD_16dp256b4xESZ_NS10_INS11_ILi2ELi4ELi3EEES14_NSS_INS5_IJS15_S1M_EEENS5_IJS1M_SB_EEEEEEENS4_17SM75_U32x4_LDSM_NENS4_14SM90_TMA_STOREES23_NS4_17SM90_U32x4_STSM_NENS4_39AutoVectorizingCopyWithAssumedAlignmentILi128EEEEEEvvEEEEvNT_6ParamsE,@function
        .size           _ZN7cutlass13device_kernelINS_4gemm6kernel13GemmUniversalIN4cute5tupleIJiiiiEEENS1_10collective13CollectiveMmaINS1_35MainloopSm100TmaUmmaWarpSpecializedILi8ELi2ELi4ENS5_IJNS4_1CILi1EEESB_SB_EEEEENS5_IJNSA_ILi64EEENSA_ILi128EEESE_EEENS_6half_tENS5_IJlSB_lEEESH_NS5_IJSB_llEEENS4_8TiledMMAINS4_8MMA_AtomIJNS4_20SM100_MMA_F16BF16_SSISH_SH_fLi64ELi128ELNS4_4UMMA5MajorE0ELSO_1ELNSN_7ScaleInE0ELSP_0EEEEEENS4_6LayoutISC_NS5_IJNSA_ILi0EEEST_ST_EEEEENS5_IJNS4_10UnderscoreESW_SW_EEEEENS4_13SM90_TMA_LOADENS4_14ComposedLayoutINS4_7SwizzleILi3ELi4ELi3EEENS4_18smem_ptr_flag_bitsILi16EEENSS_INS5_IJNSA_ILi8EEESE_EEENS5_IJSE_SB_EEEEEEEvNS4_8identityESZ_NS10_IS12_S14_NSS_INS5_IJSE_S15_EEENS5_IJSB_SE_EEEEEEEvS1A_EENS_8epilogue10collective18CollectiveEpilogueINS1G_23Sm100TmaWarpSpecializedILi4ELi2ELi16ELb1ELb0EEEJSG_NS5_IJNSS_ISE_SB_EENSS_INSA_ILi32EEESB_EEEEESH_SI_SH_SI_NS1G_6fusion15FusionCallbacksIS1K_NS1P_17LinearCombinationISH_fSH_fLNS_15FloatRoundStyleE2EEESG_S1O_JEEENS4_5SM1004TMEM4LOAD26SM100_TMEM_LOAD_16dp256b4xESZ_NS10_INS11_ILi2ELi4ELi3EEES14_NSS_INS5_IJS15_S1M_EEENS5_IJS1M_SB_EEEEEEENS4_17SM75_U32x4_LDSM_NENS4_14SM90_TMA_STOREES23_NS4_17SM90_U32x4_STSM_NENS4_39AutoVectorizingCopyWithAssumedAlignmentILi128EEEEEEvvEEEEvNT_6ParamsE,(.L_x_188 - _ZN7cutlass13device_kernelINS_4gemm6kernel13GemmUniversalIN4cute5tupleIJiiiiEEENS1_10collective13CollectiveMmaINS1_35MainloopSm100TmaUmmaWarpSpecializedILi8ELi2ELi4ENS5_IJNS4_1CILi1EEESB_SB_EEEEENS5_IJNSA_ILi64EEENSA_ILi128EEESE_EEENS_6half_tENS5_IJlSB_lEEESH_NS5_IJSB_llEEENS4_8TiledMMAINS4_8MMA_AtomIJNS4_20SM100_MMA_F16BF16_SSISH_SH_fLi64ELi128ELNS4_4UMMA5MajorE0ELSO_1ELNSN_7ScaleInE0ELSP_0EEEEEENS4_6LayoutISC_NS5_IJNSA_ILi0EEEST_ST_EEEEENS5_IJNS4_10UnderscoreESW_SW_EEEEENS4_13SM90_TMA_LOADENS4_14ComposedLayoutINS4_7SwizzleILi3ELi4ELi3EEENS4_18smem_ptr_flag_bitsILi16EEENSS_INS5_IJNSA_ILi8EEESE_EEENS5_IJSE_SB_EEEEEEEvNS4_8identityESZ_NS10_IS12_S14_NSS_INS5_IJSE_S15_EEENS5_IJSB_SE_EEEEEEEvS1A_EENS_8epilogue10collective18CollectiveEpilogueINS1G_23Sm100TmaWarpSpecializedILi4ELi2ELi16ELb1ELb0EEEJSG_NS5_IJNSS_ISE_SB_EENSS_INSA_ILi32EEESB_EEEEESH_SI_SH_SI_NS1G_6fusion15FusionCallbacksIS1K_NS1P_17LinearCombinationISH_fSH_fLNS_15FloatRoundStyleE2EEESG_S1O_JEEENS4_5SM1004TMEM4LOAD26SM100_TMEM_LOAD_16dp256b4xESZ_NS10_INS11_ILi2ELi4ELi3EEES14_NSS_INS5_IJS15_S1M_EEENS5_IJS1M_SB_EEEEEEENS4_17SM75_U32x4_LDSM_NENS4_14SM90_TMA_STOREES23_NS4_17SM90_U32x4_STSM_NENS4_39AutoVectorizingCopyWithAssumedAlignmentILi128EEEEEEvvEEEEvNT_6ParamsE)
        .other          _ZN7cutlass13device_kernelINS_4gemm6kernel13GemmUniversalIN4cute5tupleIJiiiiEEENS1_10collective13CollectiveMmaINS1_35MainloopSm100TmaUmmaWarpSpecializedILi8ELi2ELi4ENS5_IJNS4_1CILi1EEESB_SB_EEEEENS5_IJNSA_ILi64EEENSA_ILi128EEESE_EEENS_6half_tENS5_IJlSB_lEEESH_NS5_IJSB_llEEENS4_8TiledMMAINS4_8MMA_AtomIJNS4_20SM100_MMA_F16BF16_SSISH_SH_fLi64ELi128ELNS4_4UMMA5MajorE0ELSO_1ELNSN_7ScaleInE0ELSP_0EEEEEENS4_6LayoutISC_NS5_IJNSA_ILi0EEEST_ST_EEEEENS5_IJNS4_10UnderscoreESW_SW_EEEEENS4_13SM90_TMA_LOADENS4_14ComposedLayoutINS4_7SwizzleILi3ELi4ELi3EEENS4_18smem_ptr_flag_bitsILi16EEENSS_INS5_IJNSA_ILi8EEESE_EEENS5_IJSE_SB_EEEEEEEvNS4_8identityESZ_NS10_IS12_S14_NSS_INS5_IJSE_S15_EEENS5_IJSB_SE_EEEEEEEvS1A_EENS_8epilogue10collective18CollectiveEpilogueINS1G_23Sm100TmaWarpSpecializedILi4ELi2ELi16ELb1ELb0EEEJSG_NS5_IJNSS_ISE_SB_EENSS_INSA_ILi32EEESB_EEEEESH_SI_SH_SI_NS1G_6fusion15FusionCallbacksIS1K_NS1P_17LinearCombinationISH_fSH_fLNS_15FloatRoundStyleE2EEESG_S1O_JEEENS4_5SM1004TMEM4LOAD26SM100_TMEM_LOAD_16dp256b4xESZ_NS10_INS11_ILi2ELi4ELi3EEES14_NSS_INS5_IJS15_S1M_EEENS5_IJS1M_SB_EEEEEEENS4_17SM75_U32x4_LDSM_NENS4_14SM90_TMA_STOREES23_NS4_17SM90_U32x4_STSM_NENS4_39AutoVectorizingCopyWithAssumedAlignmentILi128EEEEEEvvEEEEvNT_6ParamsE,@"STO_CUDA_ENTRY STV_DEFAULT"
_ZN7cutlass13device_kernelINS_4gemm6kernel13GemmUniversalIN4cute5tupleIJiiiiEEENS1_10collective13CollectiveMmaINS1_35MainloopSm100TmaUmmaWarpSpecializedILi8ELi2ELi4ENS5_IJNS4_1CILi1EEESB_SB_EEEEENS5_IJNSA_ILi64EEENSA_ILi128EEESE_EEENS_6half_tENS5_IJlSB_lEEESH_NS5_IJSB_llEEENS4_8TiledMMAINS4_8MMA_AtomIJNS4_20SM100_MMA_F16BF16_SSISH_SH_fLi64ELi128ELNS4_4UMMA5MajorE0ELSO_1ELNSN_7ScaleInE0ELSP_0EEEEEENS4_6LayoutISC_NS5_IJNSA_ILi0EEEST_ST_EEEEENS5_IJNS4_10UnderscoreESW_SW_EEEEENS4_13SM90_TMA_LOADENS4_14ComposedLayoutINS4_7SwizzleILi3ELi4ELi3EEENS4_18smem_ptr_flag_bitsILi16EEENSS_INS5_IJNSA_ILi8EEESE_EEENS5_IJSE_SB_EEEEEEEvNS4_8identityESZ_NS10_IS12_S14_NSS_INS5_IJSE_S15_EEENS5_IJSB_SE_EEEEEEEvS1A_EENS_8epilogue10collective18CollectiveEpilogueINS1G_23Sm100TmaWarpSpecializedILi4ELi2ELi16ELb1ELb0EEEJSG_NS5_IJNSS_ISE_SB_EENSS_INSA_ILi32EEESB_EEEEESH_SI_SH_SI_NS1G_6fusion15FusionCallbacksIS1K_NS1P_17LinearCombinationISH_fSH_fLNS_15FloatRoundStyleE2EEESG_S1O_JEEENS4_5SM1004TMEM4LOAD26SM100_TMEM_LOAD_16dp256b4xESZ_NS10_INS11_ILi2ELi4ELi3EEES14_NSS_INS5_IJS15_S1M_EEENS5_IJS1M_SB_EEEEEEENS4_17SM75_U32x4_LDSM_NENS4_14SM90_TMA_STOREES23_NS4_17SM90_U32x4_STSM_NENS4_39AutoVectorizingCopyWithAssumedAlignmentILi128EEEEEEvvEEEEvNT_6ParamsE:
[----:B------:R-:W1:Y:S01]  /*0000*/  LDC R1, c[0x0][0x37c] ;  /* 0x0000df00ff017b82 */ /* 0x000e620000000800 */
[----:B------:R-:W2:Y:S01]  /*0010*/  S2R R72, SR_TID.X ;  /* 0x0000000000487919 */ /* 0x000ea20000002100 */
[----:B------:R-:W3:Y:S01]  /*0020*/  LDCU.64 UR4, c[0x0][0x890] ;  /* 0x00011200ff0477ac */ /* 0x000ee20008000a00 */
[----:B------:R-:W-:Y:S02]  /*0030*/  PRMT R59, RZ, 0x7610, R59 ;  /* 0x00007610ff3b7816 */ /* 0x000fe4000000003b */
[----:B------:R-:W-:Y:S01]  /*0040*/  ELECT P5, URZ, PT ;  /* 0x0000000000ff782f */ /* 0x000fe200038a0000 */
[----:B------:R-:W4:Y:S01]  /*0050*/  LDCU.64 UR46, c[0x0][0x358] ;  /* 0x00006b00ff2e77ac */ /* 0x000f220008000a00 */
[----:B---3--:R-:W-:-:S04]  /*0060*/  UISETP.NE.U32.AND UP0, UPT, UR4, URZ, UPT ;  /* 0x000000ff0400728c */ /* 0x008fc8000bf05070 */
[----:B------:R-:W-:Y:S01]  /*0070*/  UISETP.NE.AND.EX UP0, UPT, UR5, URZ, UPT, UP0 ;  /* 0x000000ff0500728c */ /* 0x000fe2000bf05300 */
[----:B--2---:R-:W-:-:S05]  /*0080*/  SHF.R.U32.HI R65, RZ, 0x5, R72 ;  /* 0x00000005ff417819 */ /* 0x004fca0000011648 */
[----:B------:R-:W2:Y:S02]  /*0090*/  SHFL.IDX PT, R0, R65, RZ, 0x1f ;  /* 0x00001fff41007589 */ /* 0x000ea400000e0000 */
[----:B--2---:R-:W-:Y:S01]  /*00a0*/  R2UR UR8, R0 ;  /* 0x00000000000872ca */ /* 0x004fe200000e0000 */
[----:B-1--4-:R-:W-:-:S14]  /*00b0*/  BRA.U UP0, `(.L_x_0) ;  /* 0x00000001002c7547 */ /* 0x012fdc000b800000 */
[----:B------:R-:W1:Y:S02]  /*00c0*/  LDCU.64 UR6, c[0x0][0x888] ;  /* 0x00011100ff0677ac */ /* 0x000e640008000a00 */
[----:B-1----:R-:W-:-:S04]  /*00d0*/  UISETP.NE.U32.AND UP0, UPT, UR6, URZ, UPT ;  /* 0x000000ff0600728c */ /* 0x002fc8000bf05070 */
[----:B------:R-:W-:-:S09]  /*00e0*/  UISETP.NE.AND.EX UP0, UPT, UR7, URZ, UPT, UP0 ;  /* 0x000000ff0700728c */ /* 0x000fd2000bf05300 */
[----:B------:R-:W-:Y:S05]  /*00f0*/  BRA.U !UP0, `(.L_x_1) ;  /* 0x0000000108107547 */ /* 0x000fea000b800000 */
[----:B------:R-:W1:Y:S02]  /*0100*/  LDC.64 R2, c[0x0][0x888] ;  /* 0x00022200ff027b82 */ /* 0x000e640000000a00 */
[----:B-1----:R1:W5:Y:S01]  /*0110*/  LDG.E R35, desc[UR46][R2.64] ;  /* 0x0000002e02237981 */ /* 0x002362000c1e1900 */
[----:B------:R-:W-:Y:S01]  /*0120*/  HFMA2 R59, -RZ, RZ, 0, 5.9604644775390625e-08 ;  /* 0x00000001ff3b7431 */ /* 0x000fe200000001ff */
[----:B------:R-:W-:Y:S05]  /*0130*/  BRA `(.L_x_0) ;  /* 0x00000000000c7947 */ /* 0x000fea0003800000 */
.L_x_1:
[----:B------:R-:W1:Y:S01]  /*0140*/  LDCU UR6, c[0x0][0x880] ;  /* 0x00011000ff0677ac */ /* 0x000e620008000800 */
[----:B------:R-:W-:Y:S01]  /*0150*/  HFMA2 R59, -RZ, RZ, 0, 5.9604644775390625e-08 ;  /* 0x00000001ff3b7431 */ /* 0x000fe200000001ff */
[----:B-1----:R-:W-:-:S07]  /*0160*/  MOV R35, UR6 ;  /* 0x0000000600237c02 */ /* 0x002fce0008000f00 */
.L_x_0:
[----:B------:R-:W2:Y:S02]  /*0170*/  LDCU.64 UR6, c[0x0][0x8b0] ;  /* 0x00011600ff0677ac */ /* 0x000ea40008000a00 */
[----:B--2---:R-:W-:-:S04]  /*0180*/  UISETP.NE.U32.AND UP0, UPT, UR6, URZ, UPT ;  /* 0x000000ff0600728c */ /* 0x004fc8000bf05070 */
[----:B------:R-:W-:-:S09]  /*0190*/  UISETP.NE.AND.EX UP0, UPT, UR7, URZ, UPT, UP0 ;  /* 0x000000ff0700728c */ /* 0x000fd2000bf05300 */
[----:B------:R-:W-:Y:S05]  /*01a0*/  BRA.U UP0, `(.L_x_2) ;  /* 0x0000000100247547 */ /* 0x000fea000b800000 */
[----:B------:R-:W2:Y:S02]  /*01b0*/  LDCU.64 UR6, c[0x0][0x8a8] ;  /* 0x00011500ff0677ac */ /* 0x000ea40008000a00 */
[----:B--2---:R-:W-:-:S04]  /*01c0*/  UISETP.NE.U32.AND UP0, UPT, UR6, URZ, UPT ;  /* 0x000000ff0600728c */ /* 0x004fc8000bf05070 */
[----:B------:R-:W-:-:S09]  /*01d0*/  UISETP.NE.AND.EX UP0, UPT, UR7, URZ, UPT, UP0 ;  /* 0x000000ff0700728c */ /* 0x000fd2000bf05300 */
[----:B------:R-:W-:Y:S05]  /*01e0*/  BRA.U !UP0, `(.L_x_3) ;  /* 0x00000001080c7547 */ /* 0x000fea000b800000 */
[----:B-1----:R-:W1:Y:S02]  /*01f0*/  LDC.64 R2, c[0x0][0x8a8] ;  /* 0x00022a00ff027b82 */ /* 0x002e640000000a00 */
[----:B-1----:R2:W5:Y:S01]  /*0200*/  LDG.E R33, desc[UR46][R2.64] ;  /* 0x0000002e02217981 */ /* 0x002562000c1e1900 */
[----:B------:R-:W-:Y:S05]  /*0210*/  BRA `(.L_x_2) ;  /* 0x0000000000087947 */ /* 0x000fea0003800000 */
.L_x_3:
[----:B------:R-:W2:Y:S02]  /*0220*/  LDCU UR6, c[0x0][0x8a0] ;  /* 0x00011400ff0677ac */ /* 0x000ea40008000800 */
[----:B--2---:R-:W-:Y:S02]  /*0230*/  MOV R33, UR6 ;  /* 0x0000000600217c02 */ /* 0x004fe40008000f00 */
.L_x_2:
[----:B------:R-:W-:Y:S01]  /*0240*/  IMAD.U32 R0, RZ, RZ, UR8 ;  /* 0x00000008ff007e24 */ /* 0x000fe2000f8e00ff */
[----:B------:R-:W-:Y:S04]  /*0250*/  BSSY.RECONVERGENT B0, `(.L_x_4) ;  /* 0x000000c000007945 */ /* 0x000fe80003800200 */
[C---:B------:R-:W-:Y:S02]  /*0260*/  ISETP.NE.OR P1, PT, R0.reuse, 0x1, !P5 ;  /* 0x000000010000780c */ /* 0x040fe40006f25670 */
[----:B------:R-:W-:-:S11]  /*0270*/  ISETP.NE.OR P0, PT, R0, 0x3, !P5 ;  /* 0x000000030000780c */ /* 0x000fd60006f05670 */
[----:B------:R-:W-:Y:S05]  /*0280*/  @P1 BRA `(.L_x_5) ;  /* 0x0000000000201947 */ /* 0x000fea0003800000 */
[----:B------:R-:W3:Y:S02]  /*0290*/  LDCU.64 UR6, c[0x0][0x348] ;  /* 0x00006900ff0677ac */ /* 0x000ee40008000a00 */
[----:B---3--:R-:W-:Y:S02]  /*02a0*/  UIADD3 UR10, UP1, UPT, UR6, 0x80, URZ ;  /* 0x00000080060a7890 */ /* 0x008fe4000ff3e0ff */
[----:B------:R-:W-:Y:S02]  /*02b0*/  UIADD3 UR6, UP0, UPT, UR6, 0x180, URZ ;  /* 0x0000018006067890 */ /* 0x000fe4000ff1e0ff */
[----:B------:R-:W-:Y:S02]  /*02c0*/  UIADD3.X UR11, UPT, UPT, URZ, UR7, URZ, UP1, !UPT ;  /* 0x00000007ff0b7290 */ /* 0x000fe40008ffe4ff */
[----:B------:R-:W-:-:S07]  /*02d0*/  UIADD3.X UR7, UPT, UPT, URZ, UR7, URZ, UP0, !UPT ;  /* 0x00000007ff077290 */ /* 0x000fce00087fe4ff */
[----:B------:R3:W-:Y:S02]  /*02e0*/  UTMACCTL.PF [UR10] ;  /* 0x000000000a0079b9 */ /* 0x0007e40008040000 */
[----:B------:R3:W-:Y:S02]  /*02f0*/  UTMACCTL.PF [UR6] ;  /* 0x00000000060079b9 */ /* 0x0007e40008040000 */
[----:B---3--:R-:W-:Y:S01]  /*0300*/  NOP ;  /* 0x0000000000007918 */ /* 0x008fe20000000000 */
.L_x_5:
[----:B------:R-:W-:Y:S05]  /*0310*/  BSYNC.RECONVERGENT B0 ;  /* 0x0000000000007941 */ /* 0x000fea0003800200 */
.L_x_4:
[----:B------:R-:W-:Y:S04]  /*0320*/  BSSY.RECONVERGENT B0, `(.L_x_6) ;  /* 0x000000a000007945 */ /* 0x000fe80003800200 */
        /* <DEDUP_REMOVED lines=9> */
.L_x_7:
[----:B------:R-:W-:Y:S05]  /*03c0*/  BSYNC.RECONVERGENT B0 ;  /* 0x0000000000007941 */ /* 0x000fea0003800200 */
.L_x_6:
[----:B------:R-:W3:Y:S01]  /*03d0*/  LDCU.64 UR6, c[0x0][0x888] ;  /* 0x00011100ff0677ac */ /* 0x000ee20008000a00 */
[----:B------:R-:W-:Y:S02]  /*03e0*/  UISETP.EQ.U32.AND UP1, UPT, UR4, URZ, UPT ;  /* 0x000000ff0400728c */ /* 0x000fe4000bf22070 */
[----:B------:R-:W-:Y:S02]  /*03f0*/  UPLOP3.LUT UP2, UPT, UPT, UPT, UPT, 0x80, 0x8 ;  /* 0x000000000008789c */ /* 0x000fe40003f4f070 */
[----:B---3--:R-:W-:-:S04]  /*0400*/  UISETP.NE.U32.AND UP0, UPT, UR6, URZ, UPT ;  /* 0x000000ff0600728c */ /* 0x008fc8000bf05070 */
[----:B------:R-:W-:-:S04]  /*0410*/  UISETP.NE.AND.EX UP0, UPT, UR7, URZ, UPT, UP0 ;  /* 0x000000ff0700728c */ /* 0x000fc8000bf05300 */
[----:B------:R-:W-:-:S04]  /*0420*/  UISETP.EQ.OR.EX UP3, UPT, UR5, URZ, !UP0, UP1 ;  /* 0x000000ff0500728c */ /* 0x000fc8000c762710 */
[----:B------:R-:W-:-:S05]  /*0430*/  UP2UR UR50, UPR, URZ, 0x8 ;  /* 0x00000008ff327883 */ /* 0x000fca0008000000 */
[----:B------:R-:W-:Y:S07]  /*0440*/  BRA.U !UP3, `(.L_x_8) ;  /* 0x000000010b207547 */ /* 0x000fee000b800000 */
[----:B------:R-:W-:Y:S01]  /*0450*/  UISETP.NE.U32.AND UP2, UPT, UR4, URZ, UPT ;  /* 0x000000ff0400728c */ /* 0x000fe2000bf45070 */
[----:B-----5:R-:W-:Y:S01]  /*0460*/  FSETP.NEU.AND P0, PT, R35, RZ, PT ;  /* 0x000000ff2300720b */ /* 0x020fe20003f0d000 */
[----:B------:R-:W-:Y:S02]  /*0470*/  USEL UR4, URZ, 0xffffffff, UP0 ;  /* 0xffffffffff047887 */ /* 0x000fe40008000000 */
[----:B------:R-:W-:-:S10]  /*0480*/  UISETP.NE.AND.EX UP2, UPT, UR5, URZ, UPT, UP2 ;  /* 0x000000ff0500728c */ /* 0x000fd4000bf45320 */
[----:B------:R-:W-:Y:S01]  /*0490*/  VOTEU.ANY UP1, P0 ;  /* 0x0000000000ff7886 */ /* 0x000fe20000020100 */
[----:B------:R-:W-:-:S04]  /*04a0*/  @!UP2 USEL UR4, URZ, 0xffffffff, UP1 ;  /* 0xffffffffff04a887 */ /* 0x000fc80008800000 */
[----:B------:R-:W-:-:S04]  /*04b0*/  ULOP3.LUT UR4, UR4, 0x1, URZ, 0xc0, !UPT ;  /* 0x0000000104047892 */ /* 0x000fc8000f8ec0ff */
[----:B------:R-:W-:-:S11]  /*04c0*/  UISETP.NE.U32.AND UP2, UPT, UR4, 0x1, UPT ;  /* 0x000000010400788c */ /* 0x000fd6000bf45070 */
.L_x_8:
[----:B-12---:R-:W1:Y:S01]  /*04d0*/  SHFL.IDX PT, R2, R65, RZ, 0x1f ;  /* 0x00001fff41027589 */ /* 0x006e6200000e0000 */
[----:B------:R-:W-:-:S04]  /*04e0*/  UISETP.NE.AND UP1, UPT, UR8, 0x2, UPT ;  /* 0x000000020800788c */ /* 0x000fc8000bf25270 */
[----:B------:R-:W-:Y:S01]  /*04f0*/  USEL UR6, URZ, 0x1, UP1 ;  /* 0x00000001ff067887 */ /* 0x000fe20008800000 */
[----:B-1----:R-:W-:-:S13]  /*0500*/  ISETP.NE.AND P0, PT, R2, RZ, PT ;  /* 0x000000ff0200720c */ /* 0x002fda0003f05270 */
[----:B------:R-:W-:Y:S05]  /*0510*/  @P0 BRA `(.L_x_9) ;  /* 0x0000000000680947 */ /* 0x000fea0003800000 */
[----:B------:R-:W1:Y:S01]  /*0520*/  S2UR UR5, SR_CgaCtaId ;  /* 0x00000000000579c3 */ /* 0x000e620000008800 */
[----:B------:R-:W-:Y:S01]  /*0530*/  UMOV UR7, 0x400 ;  /* 0x0000040000077882 */ /* 0x000fe20000000000 */
[----:B------:R-:W-:Y:S01]  /*0540*/  UMOV UR4, 0x1 ;  /* 0x0000000100047882 */ /* 0x000fe20000000000 */
[----:B------:R-:W-:Y:S01]  /*0550*/  ELECT P0, URZ, PT ;  /* 0x0000000000ff782f */ /* 0x000fe20003800000 */
[----:B------:R-:W-:-:S04]  /*0560*/  UIADD3 UR10, UPT, UPT, -UR4, 0x100000, URZ ;  /* 0x00100000040a7890 */ /* 0x000fc8000fffe1ff */
[----:B------:R-:W-:Y:S02]  /*0570*/  USHF.L.U32 UR11, UR10, 0xb, URZ ;  /* 0x0000000b0a0b7899 */ /* 0x000fe400080006ff */
[----:B------:R-:W-:Y:S02]  /*0580*/  USHF.L.U32 UR10, UR10, 0x1, URZ ;  /* 0x000000010a0a7899 */ /* 0x000fe400080006ff */
[----:B-1----:R-:W-:Y:S01]  /*0590*/  ULEA UR5, UR5, UR7, 0x18 ;  /* 0x0000000705057291 */ /* 0x002fe2000f8ec0ff */
[----:B------:R-:W1:Y:S11]  /*05a0*/  FENCE.VIEW.ASYNC.S ;  /* 0x00000000000073c6 */ /* 0x000e760000000000 */
[----:B-1----:R1:W2:Y:S01]  /*05b0*/  SYNCS.EXCH.64 URZ, [UR5], UR10 ;  /* 0x0000000a05ff75b2 */ /* 0x0022a20008000100 */
[----:B------:R1:W3:Y:S01]  /*05c0*/  SYNCS.EXCH.64 URZ, [UR5+0x40], UR10 ;  /* 0x0000400a05ff75b2 */ /* 0x0002e20008000100 */
[----:B------:R1:W4:Y:S01]  /*05d0*/  SYNCS.EXCH.64 URZ, [UR5+0x8], UR10 ;  /* 0x0000080a05ff75b2 */ /* 0x0003220008000100 */
[----:B------:R1:W1:Y:S01]  /*05e0*/  SYNCS.EXCH.64 URZ, [UR5+0x48], UR10 ;  /* 0x0000480a05ff75b2 */ /* 0x0002620008000100 */
        /* <DEDUP_REMOVED lines=12> */
[----:B------:R-:W-:Y:S01]  /*06b0*/  NOP ;  /* 0x0000000000007918 */ /* 0x000fe20000000000 */
.L_x_9:
[----:B------:R-:W2:Y:S01]  /*06c0*/  SHFL.IDX PT, R2, R65, RZ, 0x1f ;  /* 0x00001fff41027589 */ /* 0x000ea200000e0000 */
[----:B------:R-:W-:Y:S01]  /*06d0*/  NOP ;  /* 0x0000000000007918 */ /* 0x000fe20000000000 */
[----:B--2---:R-:W-:-:S13]  /*06e0*/  ISETP.NE.AND P0, PT, R2, 0x1, PT ;  /* 0x000000010200780c */ /* 0x004fda0003f05270 */
[----:B------:R-:W-:Y:S05]  /*06f0*/  @P0 BRA `(.L_x_10) ;  /* 0x0000000000580947 */ /* 0x000fea0003800000 */
[----:B------:R-:W2:Y:S01]  /*0700*/  S2UR UR7, SR_CgaCtaId ;  /* 0x00000000000779c3 */ /* 0x000ea20000008800 */
[----:B------:R-:W-:Y:S01]  /*0710*/  UMOV UR9, 0x400 ;  /* 0x0000040000097882 */ /* 0x000fe20000000000 */
[----:B-1----:R-:W-:Y:S01]  /*0720*/  UMOV UR5, 0x20 ;  /* 0x0000002000057882 */ /* 0x002fe20000000000 */
[----:B------:R-:W-:Y:S01]  /*0730*/  UMOV UR4, 0x80 ;  /* 0x0000008000047882 */ /* 0x000fe20000000000 */
[----:B------:R-:W-:-:S04]  /*0740*/  UIADD3 UR10, UPT, UPT, -UR5, 0x100000, URZ ;  /* 0x00100000050a7890 */ /* 0x000fc8000fffe1ff */
[----:B------:R-:W-:Y:S02]  /*0750*/  USHF.L.U32 UR11, UR10, 0xb, URZ ;  /* 0x0000000b0a0b7899 */ /* 0x000fe400080006ff */
[----:B------:R-:W-:Y:S02]  /*0760*/  USHF.L.U32 UR10, UR10, 0x1, URZ ;  /* 0x000000010a0a7899 */ /* 0x000fe400080006ff */
[----:B------:R-:W-:-:S04]  /*0770*/  UIADD3 UR4, UPT, UPT, -UR4, 0x100000, URZ ;  /* 0x0010000004047890 */ /* 0x000fc8000fffe1ff */
[----:B------:R-:W-:Y:S02]  /*0780*/  USHF.L.U32 UR5, UR4, 0xb, URZ ;  /* 0x0000000b04057899 */ /* 0x000fe400080006ff */
[----:B------:R-:W-:Y:S01]  /*0790*/  USHF.L.U32 UR4, UR4, 0x1, URZ ;  /* 0x0000000104047899 */ /* 0x000fe200080006ff */
[----:B------:R-:W-:Y:S01]  /*07a0*/  ELECT P0, URZ, PT ;  /* 0x0000000000ff782f */ /* 0x000fe20003800000 */
[----:B--2---:R-:W-:Y:S01]  /*07b0*/  ULEA UR7, UR7, UR9, 0x18 ;  /* 0x0000000907077291 */ /* 0x004fe2000f8ec0ff */
[----:B------:R-:W1:Y:S11]  /*07c0*/  FENCE.VIEW.ASYNC.S ;  /* 0x00000000000073c6 */ /* 0x000e760000000000 */
[----:B-1----:R2:W1:Y:S01]  /*07d0*/  SYNCS.EXCH.64 URZ, [UR7+0x80], UR10 ;  /* 0x0000800a07ff75b2 */ /* 0x0024620008000100 */
[----:B------:R2:W1:Y:S01]  /*07e0*/  SYNCS.EXCH.64 URZ, [UR7+0xa0], UR4 ;  /* 0x0000a00407ff75b2 */ /* 0x0004620008000100 */
[----:B------:R2:W1:Y:S01]  /*07f0*/  SYNCS.EXCH.64 URZ, [UR7+0x88], UR10 ;  /* 0x0000880a07ff75b2 */ /* 0x0004620008000100 */
[----:B------:R2:W1:Y:S01]  /*0800*/  SYNCS.EXCH.64 URZ, [UR7+0xa8], UR4 ;  /* 0x0000a80407ff75b2 */ /* 0x0004620008000100 */
[----:B------:R2:W1:Y:S01]  /*0810*/  SYNCS.EXCH.64 URZ, [UR7+0x90], UR10 ;  /* 0x0000900a07ff75b2 */ /* 0x0004620008000100 */
[----:B------:R2:W1:Y:S01]  /*0820*/  SYNCS.EXCH.64 URZ, [UR7+0xb0], UR4 ;  /* 0x0000b00407ff75b2 */ /* 0x0004620008000100 */
[----:B------:R2:W1:Y:S01]  /*0830*/  SYNCS.EXCH.64 URZ, [UR7+0x98], UR10 ;  /* 0x0000980a07ff75b2 */ /* 0x0004620008000100 */
[----:B------:R2:W1:Y:S02]  /*0840*/  SYNCS.EXCH.64 URZ, [UR7+0xb8], UR4 ;  /* 0x0000b80407ff75b2 */ /* 0x0004640008000100 */
[----:B--2---:R-:W-:Y:S01]  /*0850*/  NOP ;  /* 0x0000000000007918 */ /* 0x004fe20000000000 */
.L_x_10:
[----:B------:R-:W2:Y:S01]  /*0860*/  SHFL.IDX PT, R2, R65, RZ, 0x1f ;  /* 0x00001fff41027589 */ /* 0x000ea200000e0000 */
[----:B------:R-:W-:Y:S01]  /*0870*/  NOP ;  /* 0x0000000000007918 */ /* 0x000fe20000000000 */
[----:B--2---:R-:W-:-:S13]  /*0880*/  ISETP.NE.AND P0, PT, R2, 0x3, PT ;  /* 0x000000030200780c */ /* 0x004fda0003f05270 */
[----:B------:R-:W-:Y:S05]  /*0890*/  @P0 BRA `(.L_x_11) ;  /* 0x0000000000300947 */ /* 0x000fea0003800000 */
[----:B-1----:R-:W1:Y:S01]  /*08a0*/  S2UR UR5, SR_CgaCtaId ;  /* 0x00000000000579c3 */ /* 0x002e620000008800 */
        /* <DEDUP_REMOVED lines=8> */
[----:B-1----:R2:W1:Y:S01]  /*0930*/  SYNCS.EXCH.64 URZ, [UR5+0xc0], UR10 ;  /* 0x0000c00a05ff75b2 */ /* 0x0024620008000100 */
[----:B------:R2:W1:Y:S02]  /*0940*/  SYNCS.EXCH.64 URZ, [UR5+0xc8], UR10 ;  /* 0x0000c80a05ff75b2 */ /* 0x0004640008000100 */
[----:B--2---:R-:W-:Y:S01]  /*0950*/  NOP ;  /* 0x0000000000007918 */ /* 0x004fe20000000000 */
.L_x_11:
[----:B------:R-:W2:Y:S01]  /*0960*/  SHFL.IDX PT, R2, R65, RZ, 0x1f ;  /* 0x00001fff41027589 */ /* 0x000ea200000e0000 */
[----:B------:R-:W-:Y:S01]  /*0970*/  NOP ;  /* 0x0000000000007918 */ /* 0x000fe20000000000 */
[----:B--2---:R-:W-:-:S13]  /*0980*/  ISETP.NE.AND P0, PT, R2, 0x4, PT ;  /* 0x000000040200780c */ /* 0x004fda0003f05270 */
[----:B------:R-:W-:Y:S05]  /*0990*/  @P0 BRA `(.L_x_12) ;  /* 0x00000000004c0947 */ /* 0x000fea0003800000 */
[----:B-1----:R-:W1:Y:S01]  /*09a0*/  S2UR UR5, SR_CgaCtaId ;  /* 0x00000000000579c3 */ /* 0x002e620000008800 */
[----:B------:R-:W-:Y:S01]  /*09b0*/  UMOV UR9, 0x100 ;  /* 0x0000010000097882 */ /* 0x000fe20000000000 */
[----:B------:R-:W-:Y:S01]  /*09c0*/  UMOV UR7, 0x400 ;  /* 0x0000040000077882 */ /* 0x000fe20000000000 */
[----:B------:R-:W-:Y:S01]  /*09d0*/  USEL UR9, UR9, 0xe0, UP2 ;  /* 0x000000e009097887 */ /* 0x000fe20009000000 */
[----:B------:R-:W-:Y:S01]  /*09e0*/  UMOV UR4, 0x1 ;  /* 0x0000000100047882 */ /* 0x000fe20000000000 */
[----:B------:R-:W-:Y:S01]  /*09f0*/  ELECT P0, URZ, PT ;  /* 0x0000000000ff782f */ /* 0x000fe20003800000 */
[----:B------:R-:W-:-:S04]  /*0a00*/  UIADD3 UR10, UPT, UPT, -UR4, 0x100000, URZ ;  /* 0x00100000040a7890 */ /* 0x000fc8000fffe1ff */
[----:B------:R-:W-:Y:S02]  /*0a10*/  USHF.L.U32 UR11, UR10, 0xb, URZ ;  /* 0x0000000b0a0b7899 */ /* 0x000fe400080006ff */
[----:B------:R-:W-:Y:S02]  /*0a20*/  USHF.L.U32 UR10, UR10, 0x1, URZ ;  /* 0x000000010a0a7899 */ /* 0x000fe400080006ff */
[----:B------:R-:W-:-:S04]  /*0a30*/  UIADD3 UR12, UPT, UPT, -UR9, 0x100000, URZ ;  /* 0x00100000090c7890 */ /* 0x000fc8000fffe1ff */
[----:B------:R-:W-:Y:S02]  /*0a40*/  USHF.L.U32 UR13, UR12, 0xb, URZ ;  /* 0x0000000b0c0d7899 */ /* 0x000fe400080006ff */
[----:B------:R-:W-:Y:S02]  /*0a50*/  USHF.L.U32 UR12, UR12, 0x1, URZ ;  /* 0x000000010c0c7899 */ /* 0x000fe400080006ff */
[----:B-1----:R-:W-:Y:S01]  /*0a60*/  ULEA UR5, UR5, UR7, 0x18 ;  /* 0x0000000705057291 */ /* 0x002fe2000f8ec0ff */
[----:B------:R-:W1:Y:S11]  /*0a70*/  FENCE.VIEW.ASYNC.S ;  /* 0x00000000000073c6 */ /* 0x000e760000000000 */
[----:B-1----:R2:W1:Y:S01]  /*0a80*/  SYNCS.EXCH.64 URZ, [UR5+0xd0], UR10 ;  /* 0x0000d00a05ff75b2 */ /* 0x0024620008000100 */
[----:B------:R2:W1:Y:S01]  /*0a90*/  SYNCS.EXCH.64 URZ, [UR5+0xe0], UR12 ;  /* 0x0000e00c05ff75b2 */ /* 0x0004620008000100 */
[----:B------:R2:W1:Y:S01]  /*0aa0*/  SYNCS.EXCH.64 URZ, [UR5+0xd8], UR10 ;  /* 0x0000d80a05ff75b2 */ /* 0x0004620008000100 */
[----:B------:R2:W1:Y:S02]  /*0ab0*/  SYNCS.EXCH.64 URZ, [UR5+0xe8], UR12 ;  /* 0x0000e80c05ff75b2 */ /* 0x0004640008000100 */
[----:B--2---:R-:W-:Y:S01]  /*0ac0*/  NOP ;  /* 0x0000000000007918 */ /* 0x004fe20000000000 */
.L_x_12:
        /* <DEDUP_REMOVED lines=26> */
.L_x_13:
        /* <DEDUP_REMOVED lines=18> */
.L_x_14:
[----:B-1----:R-:W1:Y:S01]  /*0d90*/  S2UR UR5, SR_CTAID.X ;  /* 0x00000000000579c3 */ /* 0x002e620000002500 */
[----:B------:R-:W-:-:S05]  /*0da0*/  CS2R.32 R60, SR_CgaSize ;  /* 0x00000000003c7805 */ /* 0x000fca0000008a00 */
[----:B------:R-:W-:-:S05]  /*0db0*/  IMAD R60, R60, -0xa0, RZ ;  /* 0xffffff603c3c7824 */ /* 0x000fca00078e02ff */
[----:B------:R-:W-:-:S14]  /*0dc0*/  R2UR UR9, R60 ;  /* 0x000000003c0972ca */ /* 0x000fdc00000e0000 */
[----:B------:R-:W2:Y:S01]  /*0dd0*/  LDCU UR9, c[0x0][UR9+0x2b0] ;  /* 0x00005600090977ac */ /* 0x000ea20008000800 */
[----:B------:R-:W-:Y:S01]  /*0de0*/  NOP ;  /* 0x0000000000007918 */ /* 0x000fe20000000000 */
[----:B------:R-:W-:-:S05]  /*0df0*/  CS2R.32 R60, SR_CgaSize ;  /* 0x00000000003c7805 */ /* 0x000fca0000008a00 */
[----:B------:R-:W-:-:S05]  /*0e00*/  IMAD R60, R60, -0xa0, RZ ;  /* 0xffffff603c3c7824 */ /* 0x000fca00078e02ff */
[----:B------:R-:W-:-:S14]  /*0e10*/  R2UR UR7, R60 ;  /* 0x000000003c0772ca */ /* 0x000fdc00000e0000 */
[----:B------:R-:W3:Y:S01]  /*0e20*/  LDCU UR7, c[0x0][UR7+0x2b4] ;  /* 0x00005680070777ac */ /* 0x000ee20008000800 */
[----:B------:R-:W4:Y:S08]  /*0e30*/  S2UR UR4, SR_CTAID.Y ;  /* 0x00000000000479c3 */ /* 0x000f300000002600 */
[----:B------:R-:W3:Y:S01]  /*0e40*/  LDC R9, c[0x0][0xb24] ;  /* 0x0002c900ff097b82 */ /* 0x000ee20000000800 */
[----:B-1----:R-:W-:-:S02]  /*0e50*/  I2FP.F32.U32 R4, UR5 ;  /* 0x0000000500047c45 */ /* 0x002fc40008201000 */
[----:B------:R-:W-:-:S05]  /*0e60*/  CS2R.32 R5, SR_CgaSize ;  /* 0x0000000000057805 */ /* 0x000fca0000008a00 */
[----:B------:R-:W-:-:S06]  /*0e70*/  IMAD R5, R5, -0xa0, RZ ;  /* 0xffffff6005057824 */ /* 0x000fcc00078e02ff */
[----:B------:R-:W1:Y:S01]  /*0e80*/  LDC R5, c[0x0][R5+0x2a0] ;  /* 0x0000a80005057b82 */ /* 0x000e620000000800 */
[----:B------:R-:W-:Y:S01]  /*0e90*/  MOV R21, UR5 ;  /* 0x0000000500157c02 */ /* 0x000fe20008000f00 */
[----:B--2---:R-:W-:Y:S01]  /*0ea0*/  FMUL R4, R4, UR9 ;  /* 0x0000000904047c20 */ /* 0x004fe20008400000 */
[----:B----4-:R-:W-:Y:S02]  /*0eb0*/  I2FP.F32.U32 R2, UR4 ;  /* 0x0000000400027c45 */ /* 0x010fe40008201000 */
[----:B------:R-:W-:-:S05]  /*0ec0*/  CS2R.32 R3, SR_CgaSize ;  /* 0x0000000000037805 */ /* 0x000fca0000008a00 */
[----:B------:R-:W-:-:S06]  /*0ed0*/  IMAD R3, R3, -0xa0, RZ ;  /* 0xffffff6003037824 */ /* 0x000fcc00078e02ff */
[----:B------:R-:W2:Y:S01]  /*0ee0*/  LDC R3, c[0x0][R3+0x2a4] ;  /* 0x0000a90003037b82 */ /* 0x000ea20000000800 */
[----:B------:R-:W4:Y:S01]  /*0ef0*/  F2I.U32.TRUNC.NTZ R60, R4 ;  /* 0x00000004003c7305 */ /* 0x000f22000020f000 */
[----:B------:R-:W-:Y:S01]  /*0f00*/  MOV R20, UR4 ;  /* 0x0000000400147c02 */ /* 0x000fe20008000f00 */
[----:B---3--:R-:W-:-:S05]  /*0f10*/  FMUL R2, R2, UR7 ;  /* 0x0000000702027c20 */ /* 0x008fca0008400000 */
[----:B------:R-:W-:Y:S01]  /*0f20*/  BAR.SYNC.DEFER_BLOCKING 0x0 ;  /* 0x0000000000007b1d */ /* 0x000fe20000010000 */
[----:B------:R-:W-:-:S05]  /*0f30*/  ISETP.GE.AND P0, PT, R9, 0x1, PT ;  /* 0x000000010900780c */ /* 0x000fca0003f06270 */
[----:B------:R-:W3:Y:S02]  /*0f40*/  F2I.U32.TRUNC.NTZ R58, R2 ;  /* 0x00000002003a7305 */ /* 0x000ee4000020f000 */
[----:B------:R-:W2:Y:S01]  /*0f50*/  S2UR UR36, SR_CTAID.Z ;  /* 0x00000000002479c3 */ /* 0x000ea20000002700 */
[----:B----4-:R-:W-:-:S05]  /*0f60*/  IADD3 R60, PT, PT, -R60, RZ, RZ ;  /* 0x000000ff3c3c7210 */ /* 0x010fca0007ffe1ff */
[----:B-1----:R-:W-:Y:S01]  /*0f70*/  IMAD R60, R5, R60, UR5 ;  /* 0x00000005053c7e24 */ /* 0x002fe2000f8e023c */
[----:B---3--:R-:W-:-:S05]  /*0f80*/  IADD3 R58, PT, PT, -R58, RZ, RZ ;  /* 0x000000ff3a3a7210 */ /* 0x008fca0007ffe1ff */
[----:B--2---:R-:W-:Y:S01]  /*0f90*/  IMAD R58, R3, R58, UR4 ;  /* 0x00000004033a7e24 */ /* 0x004fe2000f8e023a */
[----:B------:R-:W-:Y:S06]  /*0fa0*/  @!P0 BRA `(.L_x_15) ;  /* 0x0000000000b88947 */ /* 0x000fec0003800000 */
[----:B------:R-:W1:Y:S01]  /*0fb0*/  LDC.64 R4, c[0x0][0xb18] ;  /* 0x0002c600ff047b82 */ /* 0x000e620000000a00 */
[----:B------:R-:W-:-:S07]  /*0fc0*/  ISETP.NE.AND P0, PT, R9, 0x1, PT ;  /* 0x000000010900780c */ /* 0x000fce0003f05270 */
[----:B------:R-:W2:Y:S08]  /*0fd0*/  LDC R10, c[0x0][0xb0c] ;  /* 0x0002c300ff0a7b82 */ /* 0x000eb00000000800 */
[----:B------:R-:W3:Y:S08]  /*0fe0*/  LDC R11, c[0x0][0x370] ;  /* 0x0000dc00ff0b7b82 */ /* 0x000ef00000000800 */
[----:B------:R-:W4:Y:S01]  /*0ff0*/  LDC R12, c[0x0][0x374] ;  /* 0x0000dd00ff0c7b82 */ /* 0x000f220000000800 */
[----:B-1----:R-:W-:-:S07]  /*1000*/  ISETP.NE.AND P1, PT, R4, 0x1, PT ;  /* 0x000000010400780c */ /* 0x002fce0003f25270 */
[----:B------:R-:W3:Y:S01]  /*1010*/  LDC.64 R6, c[0x0][0xb10] ;  /* 0x0002c400ff067b82 */ /* 0x000ee20000000a00 */
[----:B--2---:R-:W-:-:S07]  /*1020*/  ISETP.NE.AND P2, PT, R10, 0x1, PT ;  /* 0x000000010a00780c */ /* 0x004fce0003f45270 */
[----:B------:R-:W1:Y:S08]  /*1030*/  LDC R8, c[0x0][0xb20] ;  /* 0x0002c800ff087b82 */ /* 0x000e700000000800 */
[----:B------:R-:W2:Y:S01]  /*1040*/  LDC.64 R2, c[0x0][0xb28] ;  /* 0x0002ca00ff027b82 */ /* 0x000ea20000000a00 */
[----:B----4-:R-:W-:-:S04]  /*1050*/  IMAD.HI.U32 R13, R12, R5, RZ ;  /* 0x000000050c0d7227 */ /* 0x010fc800078e00ff */
[----:B------:R-:W-:-:S04]  /*1060*/  IMAD.HI.U32 R5, R20, R5, RZ ;  /* 0x0000000514057227 */ /* 0x000fc800078e00ff */
[----:B---3--:R-:W-:-:S04]  /*1070*/  IMAD.HI.U32 R14, R11, R6, RZ ;  /* 0x000000060b0e7227 */ /* 0x008fc800078e00ff */
[C---:B------:R-:W-:Y:S01]  /*1080*/  IMAD.HI.U32 R16, R21.reuse, R6, RZ ;  /* 0x0000000615107227 */ /* 0x040fe200078e00ff */
[-C--:B------:R-:W-:Y:S02]  /*1090*/  @P2 SHF.R.U32.HI R11, RZ, R7.reuse, R14 ;  /* 0x00000007ff0b2219 */ /* 0x080fe4000001160e */
[-C--:B-1----:R-:W-:Y:S02]  /*10a0*/  @P1 SHF.R.U32.HI R12, RZ, R8.reuse, R13 ;  /* 0x00000008ff0c1219 */ /* 0x082fe4000001160d */
[----:B------:R-:W-:Y:S02]  /*10b0*/  SHF.R.U32.HI R5, RZ, R8, R5 ;  /* 0x00000008ff057219 */ /* 0x000fe40000011605 */
[----:B------:R-:W-:Y:S02]  /*10c0*/  SHF.R.U32.HI R16, RZ, R7, R16 ;  /* 0x00000007ff107219 */ /* 0x000fe40000011610 */
[----:B------:R-:W-:Y:S01]  /*10d0*/  SEL R5, R20, R5, !P1 ;  /* 0x0000000514057207 */ /* 0x000fe20004800000 */
[----:B--2---:R-:W-:Y:S01]  /*10e0*/  IMAD.HI.U32 R14, R12, R2, RZ ;  /* 0x000000020c0e7227 */ /* 0x004fe200078e00ff */
[----:B------:R-:W-:-:S02]  /*10f0*/  SEL R7, R21, R16, !P2 ;  /* 0x0000001015077207 */ /* 0x000fc40005000000 */
[----:B------:R-:W-:Y:S01]  /*1100*/  IADD3 R13, PT, PT, -R5, RZ, RZ ;  /* 0x000000ff050d7210 */ /* 0x000fe20007ffe1ff */
[----:B------:R-:W-:Y:S01]  /*1110*/  IMAD.HI.U32 R6, R11, R2, RZ ;  /* 0x000000020b067227 */ /* 0x000fe200078e00ff */
[----:B------:R-:W-:-:S03]  /*1120*/  @P0 SHF.R.U32.HI R12, RZ, R3, R14 ;  /* 0x00000003ff0c0219 */ /* 0x000fc6000001160e */
[----:B------:R-:W-:Y:S01]  /*1130*/  IMAD R13, R4, R13, R20 ;  /* 0x0000000d040d7224 */ /* 0x000fe200078e0214 */
[----:B------:R-:W-:Y:S01]  /*1140*/  @P0 SHF.R.U32.HI R11, RZ, R3, R6 ;  /* 0x00000003ff0b0219 */ /* 0x000fe20000011606 */
[----:B------:R-:W-:-:S04]  /*1150*/  IMAD R12, R12, R9, RZ ;  /* 0x000000090c0c7224 */ /* 0x000fc800078e02ff */
[----:B------:R-:W-:Y:S01]  /*1160*/  IMAD R6, R11, R9, RZ ;  /* 0x000000090b067224 */ /* 0x000fe200078e02ff */
[----:B------:R-:W-:-:S04]  /*1170*/  ISETP.GE.AND P1, PT, R5, R12, PT ;  /* 0x0000000c0500720c */ /* 0x000fc80003f26270 */
[----:B------:R-:W-:Y:S01]  /*1180*/  ISETP.GE.OR P1, PT, R7, R6, P1 ;  /* 0x000000060700720c */ /* 0x000fe20000f26670 */
[----:B------:R-:W-:-:S05]  /*1190*/  IMAD.HI.U32 R6, R5, R2, RZ ;  /* 0x0000000205067227 */ /* 0x000fca00078e00ff */
[----:B------:R-:W-:-:S04]  /*11a0*/  SHF.R.U32.HI R6, RZ, R3, R6 ;  /* 0x00000003ff067219 */ /* 0x000fc80000011606 */
[----:B------:R-:W-:-:S03]  /*11b0*/  SEL R6, R5, R6, !P0 ;  /* 0x0000000605067207 */ /* 0x000fc60004000000 */
[----:B------:R-:W-:Y:S01]  /*11c0*/  @!P1 IMAD.HI.U32 R8, R7, R2, RZ ;  /* 0x0000000207089227 */ /* 0x000fe200078e00ff */
[----:B------:R-:W-:-:S04]  /*11d0*/  IADD3 R2, PT, PT, -R6, RZ, RZ ;  /* 0x000000ff06027210 */ /* 0x000fc80007ffe1ff */
[----:B------:R-:W-:Y:S01]  /*11e0*/  @!P1 SHF.R.U32.HI R8, RZ, R3, R8 ;  /* 0x00000003ff089219 */ /* 0x000fe20000011608 */
[----:B------:R-:W-:-:S03]  /*11f0*/  IMAD R2, R9, R2, R5 ;  /* 0x0000000209027224 */ /* 0x000fc600078e0205 */
[----:B------:R-:W-:-:S05]  /*1200*/  @!P1 SEL R3, R7, R8, !P0 ;  /* 0x0000000807039207 */ /* 0x000fca0004000000 */
[--C-:B------:R-:W-:Y:S02]  /*1210*/  @!P1 IMAD.IADD R6, R6, 0x1, -R3.reuse ;  /* 0x0000000106069824 */ /* 0x100fe400078e0a03 */
[----:B------:R-:W-:Y:S01]  /*1220*/  @!P1 IMAD R3, R2, R11, R3 ;  /* 0x0000000b02039224 */ /* 0x000fe200078e0203 */
[----:B------:R-:W-:Y:S01]  /*1230*/  IADD3 R2, PT, PT, -R7, RZ, RZ ;  /* 0x000000ff07027210 */ /* 0x000fe20007ffe1ff */
[----:B------:R-:W-:Y:S02]  /*1240*/  @!P1 IMAD R5, R6, R9, R7 ;  /* 0x0000000906059224 */ /* 0x000fe400078e0207 */
[----:B------:R-:W-:Y:S02]  /*1250*/  @!P1 IMAD.MOV.U32 R7, RZ, RZ, R3 ;  /* 0x000000ffff079224 */ /* 0x000fe400078e0003 */
[----:B------:R-:W-:Y:S02]  /*1260*/  IMAD R2, R10, R2, R21 ;  /* 0x000000020a027224 */ /* 0x000fe400078e0215 */
[----:B------:R-:W-:-:S02]  /*1270*/  IMAD R20, R5, R4, R13 ;  /* 0x0000000405147224 */ /* 0x000fc400078e020d */
[----:B------:R-:W-:Y:S02]  /*1280*/  IMAD R21, R7, R10, R2 ;  /* 0x0000000a07157224 */ /* 0x000fe400078e0202 */
.L_x_15:
[----:B------:R-:W1:Y:S01]  /*1290*/  LDCU UR4, c[0x0][0xb30] ;  /* 0x00016600ff0477ac */ /* 0x000e620008000800 */
[----:B------:R-:W2:Y:S08]  /*12a0*/  S2UR UR37, SR_CgaCtaId ;  /* 0x00000000002579c3 */ /* 0x000eb00000008800 */
[----:B------:R-:W3:Y:S01]  /*12b0*/  LDC R26, c[0x0][0xb24] ;  /* 0x0002c900ff1a7b82 */ /* 0x000ee20000000800 */
[----:B-1----:R-:W-:-:S09]  /*12c0*/  UISETP.NE.AND UP1, UPT, UR4, 0x1, UPT ;  /* 0x000000010400788c */ /* 0x002fd2000bf25270 */
[----:B--2---:R-:W-:Y:S05]  /*12d0*/  BRA.U UP1, `(.L_x_16) ;  /* 0x0000000101407547 */ /* 0x004fea000b800000 */
[----:B------:R-:W1:Y:S08]  /*12e0*/  LDC.64 R4, c[0x0][0xb10] ;  /* 0x0002c400ff047b82 */ /* 0x000e700000000a00 */
[----:B------:R-:W2:Y:S08]  /*12f0*/  LDC.64 R2, c[0x0][0xb18] ;  /* 0x0002c600ff027b82 */ /* 0x000eb00000000a00 */
[----:B------:R-:W4:Y:S08]  /*1300*/  LDC R6, c[0x0][0xb20] ;  /* 0x0002c800ff067b82 */ /* 0x000f300000000800 */
[----:B------:R-:W3:Y:S01]  /*1310*/  LDC R8, c[0x0][0xb0c] ;  /* 0x0002c300ff087b82 */ /* 0x000ee20000000800 */
[----:B-1----:R-:W-:-:S05]  /*1320*/  IMAD.HI.U32 R4, R21, R4, RZ ;  /* 0x0000000415047227 */ /* 0x002fca00078e00ff */
[----:B------:R-:W-:Y:S01]  /*1330*/  SHF.R.U32.HI R4, RZ, R5, R4 ;  /* 0x00000005ff047219 */ /* 0x000fe20000011604 */
[----:B--2---:R-:W-:Y:S01]  /*1340*/  IMAD.HI.U32 R3, R20, R3, RZ ;  /* 0x0000000314037227 */ /* 0x004fe200078e00ff */
[----:B------:R-:W-:-:S04]  /*1350*/  ISETP.NE.AND P0, PT, R2, 0x1, PT ;  /* 0x000000010200780c */ /* 0x000fc80003f05270 */
[----:B----4-:R-:W-:-:S04]  /*1360*/  SHF.R.U32.HI R3, RZ, R6, R3 ;  /* 0x00000006ff037219 */ /* 0x010fc80000011603 */
[----:B------:R-:W-:Y:S02]  /*1370*/  SEL R3, R20, R3, !P0 ;  /* 0x0000000314037207 */ /* 0x000fe40004000000 */
[----:B---3--:R-:W-:-:S04]  /*1380*/  ISETP.NE.AND P1, PT, R8, 0x1, PT ;  /* 0x000000010800780c */ /* 0x008fc80003f25270 */
[----:B------:R-:W-:-:S05]  /*1390*/  SEL R4, R21, R4, !P1 ;  /* 0x0000000415047207 */ /* 0x000fca0004800000 */
[----:B------:R-:W-:Y:S02]  /*13a0*/  IMAD.IADD R5, R3, 0x1, -R4 ;  /* 0x0000000103057824 */ /* 0x000fe400078e0a04 */
[----:B------:R-:W-:Y:S02]  /*13b0*/  IMAD.IADD R3, R4, 0x1, -R3 ;  /* 0x0000000104037824 */ /* 0x000fe400078e0a03 */
[----:B------:R-:W-:Y:S02]  /*13c0*/  IMAD R21, R5, R8, R21 ;  /* 0x0000000805157224 */ /* 0x000fe400078e0215 */
[----:B------:R-:W-:-:S07]  /*13d0*/  IMAD R20, R3, R2, R20 ;  /* 0x0000000203147224 */ /* 0x000fce00078e0214 */
.L_x_16:
[----:B------:R-:W-:Y:S01]  /*13e0*/  BAR.SYNC.DEFER_BLOCKING 0x0 ;  /* 0x0000000000007b1d */ /* 0x000fe20000010000 */
[----:B------:R-:W-:Y:S01]  /*13f0*/  UISETP.NE.AND UP1, UPT, UR8, 0x2, UPT ;  /* 0x000000020800788c */ /* 0x000fe2000bf25270 */
[----:B------:R-:W-:Y:S02]  /*1400*/  ISETP.NE.OR P5, PT, R0, 0x2, !P5 ;  /* 0x000000020000780c */ /* 0x000fe40006fa5670 */
[----:B------:R-:W-:-:S06]  /*1410*/  LOP3.LUT R2, R72, 0x1f, RZ, 0xc0, !PT ;  /* 0x0000001f48027812 */ /* 0x000fcc00078ec0ff */
[----:B------:R-:W-:Y:S05]  /*1420*/  BRA.U UP1, `(.L_x_17) ;  /* 0x0000001501207547 */ /* 0x000fea000b800000 */
[----:B------:R-:W1:Y:S01]  /*1430*/  LDCU UR13, c[0x0][0x38c] ;  /* 0x00007180ff0d77ac */ /* 0x000e620008000800 */
[----:B------:R-:W2:Y:S01]  /*1440*/  LDC R9, c[0x0][0x370] ;  /* 0x0000dc00ff097b82 */ /* 0x000ea20000000800 */
[----:B------:R-:W-:Y:S01]  /*1450*/  PLOP3.LUT P1, PT, PT, PT, UP2, 0x80, 0x8 ;  /* 0x000000000008781c */ /* 0x000fe20003f2f028 */
[----:B------:R-:W-:Y:S01]  /*1460*/  HFMA2 R12, -RZ, RZ, 0, 0 ;  /* 0x00000000ff0c7431 */ /* 0x000fe200000001ff */
[----:B------:R-:W-:Y:S01]  /*1470*/  ISETP.EQ.OR P4, PT, R2, RZ, P5 ;  /* 0x000000ff0200720c */ /* 0x000fe20002f82670 */
[----:B------:R-:W-:Y:S01]  /*1480*/  IMAD.MOV.U32 R15, RZ, RZ, 0x1 ;  /* 0x00000001ff0f7424 */ /* 0x000fe200078e00ff */
[----:B------:R-:W-:Y:S01]  /*1490*/  PLOP3.LUT P1, PT, P1, PT, PT, 0x8, 0x80 ;  /* 0x000000000080781c */ /* 0x000fe20000f2e170 */
[----:B------:R-:W-:Y:S01]  /*14a0*/  IMAD.MOV.U32 R14, RZ, RZ, RZ ;  /* 0x000000ffff0e7224 */ /* 0x000fe200078e00ff */
[----:B------:R-:W-:Y:S01]  /*14b0*/  MOV R8, 0x1 ;  /* 0x0000000100087802 */ /* 0x000fe20000000f00 */
[----:B------:R-:W4:Y:S01]  /*14c0*/  LDC R0, c[0x0][0x374] ;  /* 0x0000dd00ff007b82 */ /* 0x000f220000000800 */
[----:B------:R-:W-:Y:S01]  /*14d0*/  IMAD.MOV.U32 R10, RZ, RZ, RZ ;  /* 0x000000ffff0a7224 */ /* 0x000fe200078e00ff */
[----:B------:R-:W2:Y:S01]  /*14e0*/  LDCU.64 UR22, c[0x0][0x348] ;  /* 0x00006900ff1677ac */ /* 0x000ea20008000a00 */
[----:B------:R-:W-:Y:S01]  /*14f0*/  UMOV UR6, URZ ;  /* 0x000000ff00067c82 */ /* 0x000fe20008000000 */
[----:B-1----:R-:W-:-:S04]  /*1500*/  UIADD3 UR5, UPT, UPT, UR13, 0x3f, URZ ;  /* 0x0000003f0d057890 */ /* 0x002fc8000fffe0ff */
[----:B------:R-:W-:-:S04]  /*1510*/  USHF.R.S32.HI UR4, URZ, 0x1f, UR5 ;  /* 0x0000001fff047899 */ /* 0x000fc80008011405 */
[----:B------:R-:W-:-:S04]  /*1520*/  ULEA.HI UR4, UR4, UR5, URZ, 0x6 ;  /* 0x0000000504047291 */ /* 0x000fc8000f8f30ff */
[----:B------:R-:W-:Y:S02]  /*1530*/  USHF.R.S32.HI UR15, URZ, 0x6, UR4 ;  /* 0x00000006ff0f7899 */ /* 0x000fe40008011404 */
[----:B------:R-:W-:Y:S02]  /*1540*/  UIADD3 UR4, UPT, UPT, UR13, -0x1, URZ ;  /* 0xffffffff0d047890 */ /* 0x000fe4000fffe0ff */
[----:B------:R-:W-:Y:S02]  /*1550*/  UISETP.LT.U32.AND UP0, UPT, UR15, 0x8, UPT ;  /* 0x000000080f00788c */ /* 0x000fe4000bf01070 */
[----:B------:R-:W-:Y:S02]  /*1560*/  UISETP.GE.U32.AND UP1, UPT, UR4, -0x7f, UPT ;  /* 0xffffff810400788c */ /* 0x000fe4000bf26070 */
[----:B------:R-:W-:Y:S02]  /*1570*/  USEL UR14, UR15, 0x8, UP0 ;  /* 0x000000080f0e7887 */ /* 0x000fe40008000000 */
[----:B------:R-:W-:-:S02]  /*1580*/  UIADD3 UR13, UPT, UPT, UR13, 0x7e, URZ ;  /* 0x0000007e0d0d7890 */ /* 0x000fc4000fffe0ff */
[----:B------:R-:W-:Y:S02]  /*1590*/  UIADD3 UR5, UPT, UPT, UR14, -0x1, URZ ;  /* 0xffffffff0e057890 */ /* 0x000fe4000fffe0ff */
[----:B------:R-:W-:-:S03]  /*15a0*/  UIADD3 UR7, UPT, UPT, UR15, -UR14, URZ ;  /* 0x8000000e0f077290 */ /* 0x000fc6000fffe0ff */
[----:B------:R-:W-:-:S04]  /*15b0*/  @UP1 UIADD3 UR5, UPT, UPT, UR14, URZ, URZ ;  /* 0x000000ff0e051290 */ /* 0x000fc8000fffe0ff */
[----:B--2---:R-:W-:-:S12]  /*15c0*/  UIADD3 UR5, UPT, UPT, UR5, 0x1, URZ ;  /* 0x0000000105057890 */ /* 0x004fd8000fffe0ff */
.L_x_35:
[----:B------:R-:W-:Y:S01]  /*15d0*/  UISETP.NE.AND UP0, UPT, UR37, URZ, UPT ;  /* 0x000000ff2500728c */ /* 0x000fe2000bf05270 */
[----:B------:R-:W1:Y:S08]  /*15e0*/  S2UR UR37, SR_CgaCtaId ;  /* 0x00000000002579c3 */ /* 0x000e700000008800 */
[----:B------:R-:W-:Y:S05]  /*15f0*/  BRA.U UP0, `(.L_x_18) ;  /* 0x0000000100347547 */ /* 0x000fea000b800000 */
[----:B------:R-:W2:Y:S01]  /*1600*/  S2R R2, SR_CgaCtaId ;  /* 0x0000000000027919 */ /* 0x000ea20000008800 */
[----:B------:R-:W-:-:S04]  /*1610*/  MOV R3, 0x400 ;  /* 0x0000040000037802 */ /* 0x000fc80000000f00 */
[----:B--2---:R-:W-:Y:S02]  /*1620*/  LEA R3, R2, R3, 0x18 ;  /* 0x0000000302037211 */ /* 0x004fe400078ec0ff */
[----:B------:R-:W-:-:S03]  /*1630*/  SHF.L.U32 R2, R8, 0x1f, RZ ;  /* 0x0000001f08027819 */ /* 0x000fc600000006ff */
[----:B------:R-:W-:-:S04]  /*1640*/  IMAD R3, R10, 0x8, R3 ;  /* 0x000000080a037824 */ /* 0x000fc800078e0203 */
[----:B------:R-:W2:Y:S02]  /*1650*/  SYNCS.PHASECHK.TRANS64.TRYWAIT P0, [R3+URZ+0x140], R2 ;  /* 0x00014002030075a7 */ /* 0x000ea400080011ff */
[----:B--2---:R-:W-:Y:S05]  /*1660*/  @!P0 BRA `(.L_x_19) ;  /* 0x0000006800dc8947 */ /* 0x004fea0003800000 */
.L_x_135:
[----:B------:R-:W-:Y:S01]  /*1670*/  VIADD R10, R10, 0x1 ;  /* 0x000000010a0a7836 */ /* 0x000fe20000000000 */
[----:B------:R2:W-:Y:S04]  /*1680*/  SYNCS.ARRIVE.TRANS64.A1T0 RZ, [R3+URZ+0x130], RZ ;  /* 0x000130ff03ff79a7 */ /* 0x0005e800081000ff */
[----:B------:R-:W-:-:S04]  /*1690*/  ISETP.NE.AND P0, PT, R10, 0x2, PT ;  /* 0x000000020a00780c */ /* 0x000fc80003f05270 */
[----:B------:R-:W-:Y:S02]  /*16a0*/  SEL R10, R10, RZ, P0 ;  /* 0x000000ff0a0a7207 */ /* 0x000fe40000000000 */
[----:B--2---:R-:W-:-:S04]  /*16b0*/  SEL R3, RZ, 0x1, P0 ;  /* 0x00000001ff037807 */ /* 0x004fc80000000000 */
[----:B------:R-:W-:-:S07]  /*16c0*/  LOP3.LUT R8, R8, R3, RZ, 0x3c, !PT ;  /* 0x0000000308087212 */ /* 0x000fce00078e3cff */
.L_x_18:
[----:B------:R-:W-:Y:S01]  /*16d0*/  UMOV UR4, 0x400 ;  /* 0x0000040000047882 */ /* 0x000fe20000000000 */
[----:B------:R-:W-:Y:S01]  /*16e0*/  SHF.L.U32 R2, R15, 0x1f, RZ ;  /* 0x0000001f0f027819 */ /* 0x000fe200000006ff */
[----:B-1----:R-:W-:Y:S01]  /*16f0*/  ULEA UR4, UR37, UR4, 0x18 ;  /* 0x0000000425047291 */ /* 0x002fe2000f8ec0ff */
[----:B------:R-:W-:Y:S01]  /*1700*/  R2UR UR35, R21 ;  /* 0x00000000152372ca */ /* 0x000fe200000e0000 */
[----:B------:R-:W-:Y:S01]  /*1710*/  UISETP.GE.U32.AND UP0, UPT, UR13, 0x7f, UPT ;  /* 0x0000007f0d00788c */ /* 0x000fe2000bf06070 */
[----:B------:R-:W-:Y:S01]  /*1720*/  R2UR UR18, R20 ;  /* 0x00000000141272ca */ /* 0x000fe200000e0000 */
[----:B------:R-:W-:Y:S01]  /*1730*/  ULEA UR8, UR6, UR4, 0x3 ;  /* 0x0000000406087291 */ /* 0x000fe2000f8e18ff */
[----:B------:R-:W-:-:S08]  /*1740*/  UMOV UR21, URZ ;  /* 0x000000ff00157c82 */ /* 0x000fd00008000000 */
[----:B------:R1:W2:Y:S01]  /*1750*/  SYNCS.PHASECHK.TRANS64.TRYWAIT P0, [UR8+0x40], R2 ;  /* 0x00004002ff0075a7 */ /* 0x0002a20008001108 */
[----:B------:R-:W-:Y:S02]  /*1760*/  USHF.L.U32 UR35, UR35, 0x6, URZ ;  /* 0x0000000623237899 */ /* 0x000fe400080006ff */
[----:B------:R-:W-:Y:S01]  /*1770*/  USHF.L.U32 UR18, UR18, 0x7, URZ ;  /* 0x0000000712127899 */ /* 0x000fe200080006ff */
[----:B------:R-:W-:Y:S11]  /*1780*/  BRA.U !UP0, `(.L_x_20) ;  /* 0x0000000108c07547 */ /* 0x000ff6000b800000 */
[----:B------:R-:W-:Y:S01]  /*1790*/  UIADD3 UR10, UPT, UPT, UR18, 0x40, URZ ;  /* 0x00000040120a7890 */ /* 0x000fe2000fffe0ff */
[----:B------:R-:W-:Y:S01]  /*17a0*/  UMOV UR24, URZ ;  /* 0x000000ff00187c82 */ /* 0x000fe20008000000 */
[----:B------:R-:W-:-:S10]  /*17b0*/  UMOV UR25, UR6 ;  /* 0x0000000600197c82 */ /* 0x000fd40008000000 */
.L_x_25:
[----:B-1----:R-:W-:Y:S01]  /*17c0*/  ULEA UR33, UR25, UR4, 0x3 ;  /* 0x0000000419217291 */ /* 0x002fe2000f8e18ff */
[----:B--2---:R-:W-:Y:S01]  /*17d0*/  @!P5 MOV R3, 0x6000 ;  /* 0x000060000003d802 */ /* 0x004fe20000000f00 */
[----:B--2---:R-:W-:Y:S10]  /*17e0*/  @P0 BRA `(.L_x_21) ;  /* 0x00000000000c0947 */ /* 0x004ff40003800000 */
[----:B------:R-:W-:-:S04]  /*17f0*/  SHF.L.U32 R5, R15, 0x1f, RZ ;  /* 0x0000001f0f057819 */ /* 0x000fc800000006ff */
[----:B------:R-:W2:Y:S02]  /*1800*/  SYNCS.PHASECHK.TRANS64.TRYWAIT P0, [UR33+0x40], R5 ;  /* 0x00004005ff0075a7 */ /* 0x000ea40008001121 */
[----:B--2---:R-:W-:Y:S05]  /*1810*/  @!P0 BRA `(.L_x_22) ;  /* 0x0000006800848947 */ /* 0x004fea0003800000 */
.L_x_21:
[----:B------:R2:W-:Y:S01]  /*1820*/  @!P5 SYNCS.ARRIVE.TRANS64 RZ, [UR33], R3 ;  /* 0x00000003ffffd9a7 */ /* 0x0005e20008000021 */
[----:B------:R-:W-:Y:S04]  /*1830*/  BSSY.RECONVERGENT B0, `(.L_x_23) ;  /* 0x0000003000007945 */ /* 0x000fe80003800200 */
[----:B------:R-:W-:Y:S05]  /*1840*/  @P4 BRA `(.L_x_24) ;  /* 0x0000000000044947 */ /* 0x000fea0003800000 */
[----:B------:R-:W-:Y:S05]  /*1850*/  BPT.TRAP 0x1 ;  /* 0x000000040000795c */ /* 0x000fea0000300000 */
.L_x_24:
[----:B------:R-:W-:Y:S05]  /*1860*/  BSYNC.RECONVERGENT B0 ;  /* 0x0000000000007941 */ /* 0x000fea0003800200 */
.L_x_23:
[----:B------:R-:W-:Y:S02]  /*1870*/  UIADD3 UR6, UPT, UPT, UR25, 0x1, URZ ;  /* 0x0000000119067890 */ /* 0x000fe4000fffe0ff */
[----:B------:R-:W-:Y:S02]  /*1880*/  ULEA UR32, UR25, UR4, 0xd ;  /* 0x0000000419207291 */ /* 0x000fe4000f8e68ff */
[----:B------:R-:W-:Y:S02]  /*1890*/  UISETP.NE.AND UP0, UPT, UR6, 0x8, UPT ;  /* 0x000000080600788c */ /* 0x000fe4000bf05270 */
[----:B------:R-:W-:Y:S02]  /*18a0*/  UIADD3 UR30, UP1, UPT, UR22, 0x80, URZ ;  /* 0x00000080161e7890 */ /* 0x000fe4000ff3e0ff */
[----:B------:R-:W-:Y:S02]  /*18b0*/  USEL UR9, URZ, 0x1, UP0 ;  /* 0x00000001ff097887 */ /* 0x000fe40008000000 */
[----:B------:R-:W-:-:S02]  /*18c0*/  USEL UR6, UR6, URZ, UP0 ;  /* 0x000000ff06067287 */ /* 0x000fc40008000000 */
[----:B------:R-:W-:Y:S02]  /*18d0*/  UIADD3 UR28, UP0, UPT, UR22, 0x180, URZ ;  /* 0x00000180161c7890 */ /* 0x000fe4000ff1e0ff */
[----:B------:R-:W-:Y:S01]  /*18e0*/  ULEA UR8, UR6, UR4, 0x3 ;  /* 0x0000000406087291 */ /* 0x000fe2000f8e18ff */
[----:B------:R-:W-:Y:S01]  /*18f0*/  LOP3.LUT R15, R15, UR9, RZ, 0x3c, !PT ;  /* 0x000000090f0f7c12 */ /* 0x000fe2000f8e3cff */
[----:B------:R-:W-:Y:S02]  /*1900*/  USHF.L.U32 UR34, UR24, 0x6, URZ ;  /* 0x0000000618227899 */ /* 0x000fe400080006ff */
[----:B------:R-:W-:Y:S01]  /*1910*/  UIADD3.X UR31, UPT, UPT, URZ, UR23, URZ, UP1, !UPT ;  /* 0x00000017ff1f7290 */ /* 0x000fe20008ffe4ff */
[----:B-1----:R-:W-:Y:S01]  /*1920*/  SHF.L.U32 R2, R15, 0x1f, RZ ;  /* 0x0000001f0f027819 */ /* 0x002fe200000006ff */
[----:B------:R-:W-:Y:S02]  /*1930*/  UIADD3 UR32, UPT, UPT, UR32, 0x4400, URZ ;  /* 0x0000440020207890 */ /* 0x000fe4000fffe0ff */
[----:B------:R-:W-:Y:S01]  /*1940*/  UIADD3.X UR29, UPT, UPT, URZ, UR23, URZ, UP0, !UPT ;  /* 0x00000017ff1d7290 */ /* 0x000fe200087fe4ff */
[----:B------:R1:W1:Y:S01]  /*1950*/  SYNCS.PHASECHK.TRANS64.TRYWAIT P0, [UR8+0x40], R2 ;  /* 0x00004002ff0075a7 */ /* 0x0002620008001108 */
[----:B------:R-:W-:Y:S01]  /*1960*/  ULEA UR8, UR25, UR4, 0xe ;  /* 0x0000000419087291 */ /* 0x000fe2000f8e70ff */
[----:B------:R-:W-:Y:S01]  /*1970*/  UMOV UR26, 0x0 ;  /* 0x00000000001a7882 */ /* 0x000fe20000000000 */
[----:B------:R-:W-:-:S02]  /*1980*/  UMOV UR27, 0x10000000 ;  /* 0x10000000001b7882 */ /* 0x000fc40000000000 */
[----:B------:R-:W-:Y:S01]  /*1990*/  UIADD3 UR16, UPT, UPT, UR8, 0x14400, URZ ;  /* 0x0001440008107890 */ /* 0x000fe2000fffe0ff */
[----:B------:R1:W-:Y:S01]  /*19a0*/  UTMALDG.3D [UR32], [UR30], desc[UR26] ;  /* 0x00001a201e0075b4 */ /* 0x0003e20008011000 */
[----:B------:R-:W-:Y:S01]  /*19b0*/  UIADD3 UR8, UPT, UPT, UR8, 0x16400, URZ ;  /* 0x0001640008087890 */ /* 0x000fe2000fffe0ff */
[----:B------:R-:W-:Y:S01]  /*19c0*/  UMOV UR17, UR33 ;  /* 0x0000002100117c82 */ /* 0x000fe20008000000 */
[----:B------:R-:W-:Y:S01]  /*19d0*/  UMOV UR20, UR36 ;  /* 0x0000002400147c82 */ /* 0x000fe20008000000 */
[----:B------:R-:W-:Y:S01]  /*19e0*/  UMOV UR19, UR34 ;  /* 0x0000002200137c82 */ /* 0x000fe20008000000 */
[----:B------:R-:W-:Y:S01]  /*19f0*/  UMOV UR12, UR36 ;  /* 0x00000024000c7c82 */ /* 0x000fe20008000000 */
[----:B------:R-:W-:Y:S01]  /*1a00*/  UMOV UR9, UR33 ;  /* 0x0000002100097c82 */ /* 0x000fe20008000000 */
[----:B------:R-:W-:Y:S01]  /*1a10*/  UMOV UR11, UR34 ;  /* 0x00000022000b7c82 */ /* 0x000fe20008000000 */
[----:B------:R1:W-:Y:S01]  /*1a20*/  UTMALDG.3D [UR16], [UR28], desc[UR26] ;  /* 0x00001a101c0075b4 */ /* 0x0003e20008011000 */
[----:B------:R-:W-:Y:S01]  /*1a30*/  UIADD3 UR24, UPT, UPT, UR24, 0x1, URZ ;  /* 0x0000000118187890 */ /* 0x000fe2000fffe0ff */
[----:B------:R-:W-:Y:S01]  /*1a40*/  UMOV UR21, UR5 ;  /* 0x0000000500157c82 */ /* 0x000fe20008000000 */
[----:B------:R-:W-:-:S02]  /*1a50*/  UMOV UR25, UR6 ;  /* 0x0000000600197c82 */ /* 0x000fc40008000000 */
[----:B------:R-:W-:Y:S01]  /*1a60*/  UISETP.NE.AND UP0, UPT, UR24, UR5, UPT ;  /* 0x000000051800728c */ /* 0x000fe2000bf05270 */
[----:B------:R1:W-:Y:S08]  /*1a70*/  UTMALDG.3D [UR8], [UR28], desc[UR26] ;  /* 0x00001a081c0075b4 */ /* 0x0003f00008011000 */
[----:B------:R-:W-:Y:S05]  /*1a80*/  BRA.U UP0, `(.L_x_25) ;  /* 0xfffffffd004c7547 */ /* 0x000fea000b83ffff */
.L_x_20:
[----:B-1----:R-:W-:Y:S01]  /*1a90*/  ULEA UR8, UR6, UR4, 0x3 ;  /* 0x0000000406087291 */ /* 0x002fe2000f8e18ff */
[----:B------:R-:W-:Y:S01]  /*1aa0*/  SHF.L.U32 R2, R15, 0x1f, RZ ;  /* 0x0000001f0f027819 */ /* 0x000fe200000006ff */
[----:B------:R-:W-:Y:S01]  /*1ab0*/  @!P1 SYNCS.ARRIVE.TRANS64.A1T0 RZ, [UR4+0xc8], RZ ;  /* 0x0000c8ffffff99a7 */ /* 0x000fe20008100004 */
[----:B------:R-:W-:-:S06]  /*1ac0*/  UISETP.GT.AND UP0, UPT, UR15, UR14, UPT ;  /* 0x0000000e0f00728c */ /* 0x000fcc000bf04270 */
[----:B--2---:R1:W2:Y:S03]  /*1ad0*/  SYNCS.PHASECHK.TRANS64.TRYWAIT P0, [UR8+0x40], R2 ;  /* 0x00004002ff0075a7 */ /* 0x0042a60008001108 */
[----:B------:R-:W-:Y:S05]  /*1ae0*/  BRA.U !UP0, `(.L_x_26) ;  /* 0x0000000108c47547 */ /* 0x000fea000b800000 */
[----:B------:R-:W-:Y:S02]  /*1af0*/  UIADD3 UR29, UPT, UPT, UR7, UR21, URZ ;  /* 0x00000015071d7290 */ /* 0x000fe4000fffe0ff */
[----:B------:R-:W-:Y:S01]  /*1b00*/  UIADD3 UR10, UPT, UPT, UR18, 0x40, URZ ;  /* 0x00000040120a7890 */ /* 0x000fe2000fffe0ff */
[----:B------:R-:W-:-:S11]  /*1b10*/  UMOV UR34, UR6 ;  /* 0x0000000600227c82 */ /* 0x000fd60008000000 */
.L_x_31:
[----:B-1----:R-:W-:Y:S01]  /*1b20*/  ULEA UR25, UR34, UR4, 0x3 ;  /* 0x0000000422197291 */ /* 0x002fe2000f8e18ff */
[----:B--2---:R-:W-:Y:S01]  /*1b30*/  @!P5 MOV R3, 0x6000 ;  /* 0x000060000003d802 */ /* 0x004fe20000000f00 */
[----:B--2---:R-:W-:Y:S10]  /*1b40*/  @P0 BRA `(.L_x_27) ;  /* 0x00000000000c0947 */ /* 0x004ff40003800000 */
[----:B------:R-:W-:-:S04]  /*1b50*/  SHF.L.U32 R5, R15, 0x1f, RZ ;  /* 0x0000001f0f057819 */ /* 0x000fc800000006ff */
[----:B------:R-:W2:Y:S02]  /*1b60*/  SYNCS.PHASECHK.TRANS64.TRYWAIT P0, [UR25+0x40], R5 ;  /* 0x00004005ff0075a7 */ /* 0x000ea40008001119 */
[----:B--2---:R-:W-:Y:S05]  /*1b70*/  @!P0 BRA `(.L_x_28) ;  /* 0x0000006400c48947 */ /* 0x004fea0003800000 */
.L_x_27:
[----:B------:R2:W-:Y:S01]  /*1b80*/  @!P5 SYNCS.ARRIVE.TRANS64 RZ, [UR25], R3 ;  /* 0x00000003ffffd9a7 */ /* 0x0005e20008000019 */
[----:B------:R-:W-:Y:S04]  /*1b90*/  BSSY.RECONVERGENT B0, `(.L_x_29) ;  /* 0x0000003000007945 */ /* 0x000fe80003800200 */
[----:B------:R-:W-:Y:S05]  /*1ba0*/  @P4 BRA `(.L_x_30) ;  /* 0x0000000000044947 */ /* 0x000fea0003800000 */
[----:B------:R-:W-:Y:S05]  /*1bb0*/  BPT.TRAP 0x1 ;  /* 0x000000040000795c */ /* 0x000fea0000300000 */
.L_x_30:
[----:B------:R-:W-:Y:S05]  /*1bc0*/  BSYNC.RECONVERGENT B0 ;  /* 0x0000000000007941 */ /* 0x000fea0003800200 */
.L_x_29:
        /* <DEDUP_REMOVED lines=10> */
[----:B------:R-:W-:Y:S01]  /*1c70*/  UIADD3 UR24, UPT, UPT, UR24, 0x4400, URZ ;  /* 0x0000440018187890 */ /* 0x000fe2000fffe0ff */
[----:B-1----:R-:W-:Y:S01]  /*1c80*/  SHF.L.U32 R2, R15, 0x1f, RZ ;  /* 0x0000001f0f027819 */ /* 0x002fe200000006ff */
[----:B------:R-:W-:Y:S02]  /*1c90*/  UIADD3.X UR39, UPT, UPT, URZ, UR23, URZ, UP1, !UPT ;  /* 0x00000017ff277290 */ /* 0x000fe40008ffe4ff */
[----:B------:R-:W-:Y:S01]  /*1ca0*/  UIADD3.X UR33, UPT, UPT, URZ, UR23, URZ, UP0, !UPT ;  /* 0x00000017ff217290 */ /* 0x000fe200087fe4ff */
[----:B------:R1:W1:Y:S01]  /*1cb0*/  SYNCS.PHASECHK.TRANS64.TRYWAIT P0, [UR8+0x40], R2 ;  /* 0x00004002ff0075a7 */ /* 0x0002620008001108 */
[----:B------:R-:W-:Y:S01]  /*1cc0*/  ULEA UR8, UR34, UR4, 0xe ;  /* 0x0000000422087291 */ /* 0x000fe2000f8e70ff */
[----:B------:R-:W-:Y:S01]  /*1cd0*/  UMOV UR30, 0x0 ;  /* 0x00000000001e7882 */ /* 0x000fe20000000000 */
[----:B------:R-:W-:-:S02]  /*1ce0*/  UMOV UR31, 0x10000000 ;  /* 0x10000000001f7882 */ /* 0x000fc40000000000 */
[----:B------:R-:W-:Y:S02]  /*1cf0*/  UIADD3 UR16, UPT, UPT, UR8, 0x14400, URZ ;  /* 0x0001440008107890 */ /* 0x000fe4000fffe0ff */
[----:B------:R-:W-:Y:S01]  /*1d00*/  UIADD3 UR8, UPT, UPT, UR8, 0x16400, URZ ;  /* 0x0001640008087890 */ /* 0x000fe2000fffe0ff */
[----:B------:R-:W-:Y:S01]  /*1d10*/  UMOV UR27, UR35 ;  /* 0x00000023001b7c82 */ /* 0x000fe20008000000 */
[----:B------:R-:W-:Y:S01]  /*1d20*/  UMOV UR28, UR36 ;  /* 0x00000024001c7c82 */ /* 0x000fe20008000000 */
[----:B------:R-:W-:Y:S01]  /*1d30*/  UMOV UR17, UR25 ;  /* 0x0000001900117c82 */ /* 0x000fe20008000000 */
[----:B------:R-:W-:Y:S01]  /*1d40*/  UMOV UR20, UR36 ;  /* 0x0000002400147c82 */ /* 0x000fe20008000000 */
[----:B------:R-:W-:Y:S01]  /*1d50*/  UMOV UR19, UR26 ;  /* 0x0000001a00137c82 */ /* 0x000fe20008000000 */
[----:B------:R-:W-:Y:S01]  /*1d60*/  UMOV UR12, UR36 ;  /* 0x00000024000c7c82 */ /* 0x000fe20008000000 */
[----:B------:R-:W-:Y:S01]  /*1d70*/  UMOV UR9, UR25 ;  /* 0x0000001900097c82 */ /* 0x000fe20008000000 */
[----:B------:R1:W-:Y:S01]  /*1d80*/  UTMALDG.3D [UR24], [UR38], desc[UR30] ;  /* 0x00001e18260075b4 */ /* 0x0003e20008011000 */
[----:B------:R-:W-:Y:S01]  /*1d90*/  UMOV UR11, UR26 ;  /* 0x0000001a000b7c82 */ /* 0x000fe20008000000 */
[----:B------:R-:W-:Y:S01]  /*1da0*/  UIADD3 UR21, UPT, UPT, UR21, 0x1, URZ ;  /* 0x0000000115157890 */ /* 0x000fe2000fffe0ff */
[----:B------:R-:W-:-:S03]  /*1db0*/  UMOV UR34, UR6 ;  /* 0x0000000600227c82 */ /* 0x000fc60008000000 */
[----:B------:R-:W-:Y:S01]  /*1dc0*/  UISETP.NE.AND UP0, UPT, UR21, UR29, UPT ;  /* 0x0000001d1500728c */ /* 0x000fe2000bf05270 */
[----:B------:R1:W-:Y:S01]  /*1dd0*/  UTMALDG.3D [UR16], [UR32], desc[UR30] ;  /* 0x00001e10200075b4 */ /* 0x0003e20008011000 */
[----:B------:R1:W-:Y:S07]  /*1de0*/  UTMALDG.3D [UR8], [UR32], desc[UR30] ;  /* 0x00001e08200075b4 */ /* 0x0003ee0008011000 */
[----:B------:R-:W-:Y:S05]  /*1df0*/  BRA.U UP0, `(.L_x_31) ;  /* 0xfffffffd00487547 */ /* 0x000fea000b83ffff */
.L_x_26:
[----:B-1----:R-:W-:Y:S01]  /*1e00*/  LEA R2, R14, UR4, 0x3 ;  /* 0x000000040e027c11 */ /* 0x002fe2000f8e18ff */
[----:B------:R-:W-:Y:S01]  /*1e10*/  NOP ;  /* 0x0000000000007918 */ /* 0x000fe20000000000 */
[----:B--2---:R-:W-:Y:S02]  /*1e20*/  SHF.L.U32 R3, R12, 0x1f, RZ ;  /* 0x0000001f0c037819 */ /* 0x004fe400000006ff */
[----:B------:R-:W-:Y:S02]  /*1e30*/  LEA R4, R14, UR4, 0x4 ;  /* 0x000000040e047c11 */ /* 0x000fe4000f8e20ff */
[----:B------:R-:W1:Y:S02]  /*1e40*/  SYNCS.PHASECHK.TRANS64.TRYWAIT P0, [R2+URZ+0xd0], R3 ;  /* 0x0000d003020075a7 */ /* 0x000e6400080011ff */
[----:B-1----:R-:W-:Y:S05]  /*1e50*/  @!P0 BRA `(.L_x_32) ;  /* 0x0000006400248947 */ /* 0x002fea0003800000 */
.L_x_138:
[----:B------:R-:W2:Y:S01]  /*1e60*/  LDS.128 R4, [R4+0x160] ;  /* 0x0001600004047984 */ /* 0x000ea20000000c00 */
[----:B---3--:R-:W-:Y:S01]  /*1e70*/  ISETP.GE.AND P0, PT, R26, 0x1, PT ;  /* 0x000000011a00780c */ /* 0x008fe20003f06270 */
[----:B-1----:R-:W-:Y:S01]  /*1e80*/  VIADD R2, R2, 0xe0 ;  /* 0x000000e002027836 */ /* 0x002fe20000000000 */
[----:B------:R-:W-:Y:S01]  /*1e90*/  @!PT LDS RZ, [RZ] ;  /* 0x00000000fffff984 */ /* 0x000fe20000000800 */
[----:B------:R-:W-:Y:S01]  /*1ea0*/  @!PT LDS RZ, [RZ] ;  /* 0x00000000fffff984 */ /* 0x000fe20000000800 */
[----:B------:R-:W-:Y:S01]  /*1eb0*/  @!PT LDS RZ, [RZ] ;  /* 0x00000000fffff984 */ /* 0x000fe20000000800 */
[----:B------:R-:W-:Y:S01]  /*1ec0*/  @!PT LDS RZ, [RZ] ;  /* 0x00000000fffff984 */ /* 0x000fe20000000800 */
[----:B------:R1:W-:Y:S06]  /*1ed0*/  MEMBAR.ALL.CTA ;  /* 0x0000000000007992 */ /* 0x0003ec0000008000 */
[----:B-1----:R-:W1:Y:S01]  /*1ee0*/  FENCE.VIEW.ASYNC.S ;  /* 0x00000000000073c6 */ /* 0x002e620000000000 */
[----:B------:R-:W-:-:S04]  /*1ef0*/  PRMT R2, RZ, 0x654, R2 ;  /* 0x00000654ff027816 */ /* 0x000fc80000000002 */
[----:B-1----:R1:W-:Y:S01]  /*1f00*/  SYNCS.ARRIVE.TRANS64.RED.A1T0 RZ, [R2+URZ], RZ ;  /* 0x000000ff02ff79a7 */ /* 0x0023e200081004ff */
[----:B--2---:R-:W-:-:S13]  /*1f10*/  LOP3.LUT P2, RZ, R6, 0x1, RZ, 0xc0, !PT ;  /* 0x0000000106ff7812 */ /* 0x004fda000784c0ff */
[----:B------:R-:W-:Y:S01]  /*1f20*/  @P2 SHF.R.U32.HI R3, RZ, 0x10, R5 ;  /* 0x00000010ff032819 */ /* 0x000fe20000011605 */
[----:B------:R-:W-:Y:S01]  /*1f30*/  VOTEU.ANY UP0, P2 ;  /* 0x0000000000ff7886 */ /* 0x000fe20001000100 */
[----:B------:R-:W-:Y:S02]  /*1f40*/  @P2 MOV R13, R4 ;  /* 0x00000004000d2202 */ /* 0x000fe40000000f00 */
[----:B------:R-:W-:Y:S02]  /*1f50*/  @P2 R2UR.BROADCAST UR8, R3 ;  /* 0x00000000030822ca */ /* 0x000fe400008e0000 */
[----:B------:R-:W-:-:S11]  /*1f60*/  @P2 LOP3.LUT R11, R5, 0xffff, RZ, 0xc0, !PT ;  /* 0x0000ffff050b2812 */ /* 0x000fd600078ec0ff */
[----:B------:R-:W-:Y:S01]  /*1f70*/  @UP0 UMOV UR36, UR8 ;  /* 0x0000000800240c82 */ /* 0x000fe20008000000 */
[----:B-1----:R-:W-:Y:S05]  /*1f80*/  @!P0 BRA `(.L_x_33) ;  /* 0x0000000000b88947 */ /* 0x002fea0003800000 */
[----:B------:R-:W4:Y:S01]  /*1f90*/  LDC.64 R4, c[0x0][0xb18] ;  /* 0x0002c600ff047b82 */ /* 0x000f220000000a00 */
[----:B------:R-:W-:-:S07]  /*1fa0*/  ISETP.NE.AND P3, PT, R26, 0x1, PT ;  /* 0x000000011a00780c */ /* 0x000fce0003f65270 */
[----:B------:R-:W1:Y:S08]  /*1fb0*/  LDC.64 R6, c[0x0][0xb10] ;  /* 0x0002c400ff067b82 */ /* 0x000e700000000a00 */
[----:B------:R-:W2:Y:S08]  /*1fc0*/  LDC R16, c[0x0][0xb20] ;  /* 0x0002c800ff107b82 */ /* 0x000eb00000000800 */
[----:B------:R-:W3:Y:S01]  /*1fd0*/  LDC R18, c[0x0][0xb0c] ;  /* 0x0002c300ff127b82 */ /* 0x000ee20000000800 */
[----:B----4-:R-:W-:Y:S01]  /*1fe0*/  IMAD.HI.U32 R17, R0, R5, RZ ;  /* 0x0000000500117227 */ /* 0x010fe200078e00ff */
[----:B------:R-:W-:-:S03]  /*1ff0*/  ISETP.NE.AND P0, PT, R4, 0x1, PT ;  /* 0x000000010400780c */ /* 0x000fc60003f05270 */
[----:B------:R-:W-:-:S03]  /*2000*/  IMAD.HI.U32 R5, R11, R5, RZ ;  /* 0x000000050b057227 */ /* 0x000fc600078e00ff */
[----:B------:R-:W4:Y:S01]  /*2010*/  LDC.64 R2, c[0x0][0xb28] ;  /* 0x0002ca00ff027b82 */ /* 0x000f220000000a00 */
[----:B-1----:R-:W-:-:S04]  /*2020*/  IMAD.HI.U32 R20, R9, R6, RZ ;  /* 0x0000000609147227 */ /* 0x002fc800078e00ff */
[----:B------:R-:W-:Y:S01]  /*2030*/  IMAD.HI.U32 R22, R13, R6, RZ ;  /* 0x000000060d167227 */ /* 0x000fe200078e00ff */
[----:B------:R-:W-:Y:S02]  /*2040*/  SHF.R.U32.HI R20, RZ, R7, R20 ;  /* 0x00000007ff147219 */ /* 0x000fe40000011614 */
[-C--:B--2---:R-:W-:Y:S02]  /*2050*/  SHF.R.U32.HI R17, RZ, R16.reuse, R17 ;  /* 0x00000010ff117219 */ /* 0x084fe40000011611 */
[----:B------:R-:W-:Y:S02]  /*2060*/  SHF.R.U32.HI R16, RZ, R16, R5 ;  /* 0x00000010ff107219 */ /* 0x000fe40000011605 */
[----:B------:R-:W-:Y:S02]  /*2070*/  SEL R17, R0, R17, !P0 ;  /* 0x0000001100117207 */ /* 0x000fe40004000000 */
[----:B------:R-:W-:Y:S02]  /*2080*/  SHF.R.U32.HI R22, RZ, R7, R22 ;  /* 0x00000007ff167219 */ /* 0x000fe40000011616 */
[----:B---3--:R-:W-:-:S02]  /*2090*/  ISETP.NE.AND P1, PT, R18, 0x1, PT ;  /* 0x000000011200780c */ /* 0x008fc40003f25270 */
[----:B------:R-:W-:Y:S02]  /*20a0*/  SEL R5, R11, R16, !P0 ;  /* 0x000000100b057207 */ /* 0x000fe40004000000 */
[----:B------:R-:W-:Y:S02]  /*20b0*/  SEL R19, R9, R20, !P1 ;  /* 0x0000001409137207 */ /* 0x000fe40004800000 */
[----:B------:R-:W-:Y:S01]  /*20c0*/  SEL R7, R13, R22, !P1 ;  /* 0x000000160d077207 */ /* 0x000fe20004800000 */
[----:B----4-:R-:W-:-:S04]  /*20d0*/  IMAD.HI.U32 R20, R17, R2, RZ ;  /* 0x0000000211147227 */ /* 0x010fc800078e00ff */
[----:B------:R-:W-:Y:S01]  /*20e0*/  IMAD.HI.U32 R6, R19, R2, RZ ;  /* 0x0000000213067227 */ /* 0x000fe200078e00ff */
[----:B------:R-:W-:-:S04]  /*20f0*/  @P3 SHF.R.U32.HI R17, RZ, R3, R20 ;  /* 0x00000003ff113219 */ /* 0x000fc80000011614 */
        /* <DEDUP_REMOVED lines=8> */
[----:B------:R-:W-:-:S04]  /*2180*/  @!P0 IMAD.HI.U32 R16, R7, R2, RZ ;  /* 0x0000000207108227 */ /* 0x000fc800078e00ff */
[----:B------:R-:W-:Y:S01]  /*2190*/  IMAD.MOV R2, RZ, RZ, -R6 ;  /* 0x000000ffff027224 */ /* 0x000fe200078e0a06 */
[----:B------:R-:W-:-:S03]  /*21a0*/  @!P0 SHF.R.U32.HI R16, RZ, R3, R16 ;  /* 0x00000003ff108219 */ /* 0x000fc60000011610 */
[----:B------:R-:W-:Y:S01]  /*21b0*/  IMAD R2, R26, R2, R5 ;  /* 0x000000021a027224 */ /* 0x000fe200078e0205 */
[----:B------:R-:W-:Y:S02]  /*21c0*/  @!P0 SEL R3, R7, R16, !P3 ;  /* 0x0000001007038207 */ /* 0x000fe40005800000 */
[----:B------:R-:W-:-:S03]  /*21d0*/  IADD3 R16, PT, PT, -R5, RZ, RZ ;  /* 0x000000ff05107210 */ /* 0x000fc60007ffe1ff */
[--C-:B------:R-:W-:Y:S02]  /*21e0*/  @!P0 IMAD.IADD R6, R6, 0x1, -R3.reuse ;  /* 0x0000000106068824 */ /* 0x100fe400078e0a03 */
[----:B------:R-:W-:Y:S01]  /*21f0*/  @!P0 IMAD R3, R2, R19, R3 ;  /* 0x0000001302038224 */ /* 0x000fe200078e0203 */
[----:B------:R-:W-:Y:S01]  /*2200*/  IADD3 R2, PT, PT, -R7, RZ, RZ ;  /* 0x000000ff07027210 */ /* 0x000fe20007ffe1ff */
[----:B------:R-:W-:Y:S02]  /*2210*/  @!P0 IMAD R5, R26, R6, R7 ;  /* 0x000000061a058224 */ /* 0x000fe400078e0207 */
[----:B------:R-:W-:Y:S02]  /*2220*/  IMAD R11, R4, R16, R11 ;  /* 0x00000010040b7224 */ /* 0x000fe400078e020b */
[----:B------:R-:W-:Y:S02]  /*2230*/  @!P0 IMAD.MOV.U32 R7, RZ, RZ, R3 ;  /* 0x000000ffff078224 */ /* 0x000fe400078e0003 */
[----:B------:R-:W-:-:S02]  /*2240*/  IMAD R2, R18, R2, R13 ;  /* 0x0000000212027224 */ /* 0x000fc400078e020d */
[----:B------:R-:W-:Y:S02]  /*2250*/  IMAD R11, R5, R4, R11 ;  /* 0x00000004050b7224 */ /* 0x000fe400078e020b */
[----:B------:R-:W-:Y:S02]  /*2260*/  IMAD R13, R7, R18, R2 ;  /* 0x00000012070d7224 */ /* 0x000fe400078e0202 */
.L_x_33:
[----:B------:R-:W1:Y:S02]  /*2270*/  LDCU UR8, c[0x0][0xb30] ;  /* 0x00016600ff0877ac */ /* 0x000e640008000800 */
[----:B-1----:R-:W-:-:S09]  /*2280*/  UISETP.NE.AND UP0, UPT, UR8, 0x1, UPT ;  /* 0x000000010800788c */ /* 0x002fd2000bf05270 */
[----:B------:R-:W-:Y:S05]  /*2290*/  BRA.U UP0, `(.L_x_34) ;  /* 0x0000000100407547 */ /* 0x000fea000b800000 */
[----:B------:R-:W1:Y:S08]  /*22a0*/  LDC.64 R4, c[0x0][0xb10] ;  /* 0x0002c400ff047b82 */ /* 0x000e700000000a00 */
[----:B------:R-:W2:Y:S08]  /*22b0*/  LDC.64 R2, c[0x0][0xb18] ;  /* 0x0002c600ff027b82 */ /* 0x000eb00000000a00 */
[----:B------:R-:W3:Y:S08]  /*22c0*/  LDC R6, c[0x0][0xb20] ;  /* 0x0002c800ff067b82 */ /* 0x000ef00000000800 */
[----:B------:R-:W4:Y:S01]  /*22d0*/  LDC R16, c[0x0][0xb0c] ;  /* 0x0002c300ff107b82 */ /* 0x000f220000000800 */
[----:B-1----:R-:W-:-:S05]  /*22e0*/  IMAD.HI.U32 R4, R13, R4, RZ ;  /* 0x000000040d047227 */ /* 0x002fca00078e00ff */
[----:B------:R-:W-:Y:S01]  /*22f0*/  SHF.R.U32.HI R4, RZ, R5, R4 ;  /* 0x00000005ff047219 */ /* 0x000fe20000011604 */
[----:B--2---:R-:W-:Y:S01]  /*2300*/  IMAD.HI.U32 R3, R11, R3, RZ ;  /* 0x000000030b037227 */ /* 0x004fe200078e00ff */
[----:B------:R-:W-:-:S04]  /*2310*/  ISETP.NE.AND P0, PT, R2, 0x1, PT ;  /* 0x000000010200780c */ /* 0x000fc80003f05270 */
[----:B---3--:R-:W-:-:S04]  /*2320*/  SHF.R.U32.HI R6, RZ, R6, R3 ;  /* 0x00000006ff067219 */ /* 0x008fc80000011603 */
[----:B------:R-:W-:Y:S02]  /*2330*/  SEL R3, R11, R6, !P0 ;  /* 0x000000060b037207 */ /* 0x000fe40004000000 */
[----:B----4-:R-:W-:-:S04]  /*2340*/  ISETP.NE.AND P1, PT, R16, 0x1, PT ;  /* 0x000000011000780c */ /* 0x010fc80003f25270 */
[----:B------:R-:W-:-:S05]  /*2350*/  SEL R4, R13, R4, !P1 ;  /* 0x000000040d047207 */ /* 0x000fca0004800000 */
[----:B------:R-:W-:Y:S02]  /*2360*/  IMAD.IADD R5, R3, 0x1, -R4 ;  /* 0x0000000103057824 */ /* 0x000fe400078e0a04 */
[----:B------:R-:W-:Y:S02]  /*2370*/  IMAD.IADD R3, R4, 0x1, -R3 ;  /* 0x0000000104037824 */ /* 0x000fe400078e0a03 */
[----:B------:R-:W-:Y:S02]  /*2380*/  IMAD R13, R5, R16, R13 ;  /* 0x00000010050d7224 */ /* 0x000fe400078e020d */
[----:B------:R-:W-:-:S07]  /*2390*/  IMAD R11, R3, R2, R11 ;  /* 0x00000002030b7224 */ /* 0x000fce00078e020b */
.L_x_34:
[----:B------:R-:W-:Y:S01]  /*23a0*/  VIADD R14, R14, 0x1 ;  /* 0x000000010e0e7836 */ /* 0x000fe20000000000 */
[----:B------:R-:W-:Y:S01]  /*23b0*/  PLOP3.LUT P1, PT, PT, PT, PT, 0x80, 0x8 ;  /* 0x000000000008781c */ /* 0x000fe20003f2f070 */
[----:B------:R-:W-:Y:S02]  /*23c0*/  IMAD.IADD R21, R13, 0x1, R60 ;  /* 0x000000010d157824 */ /* 0x000fe400078e023c */
[----:B------:R-:W-:Y:S01]  /*23d0*/  IMAD.IADD R20, R11, 0x1, R58 ;  /* 0x000000010b147824 */ /* 0x000fe200078e023a */
[----:B------:R-:W-:-:S04]  /*23e0*/  ISETP.NE.AND P0, PT, R14, 0x2, PT ;  /* 0x000000020e00780c */ /* 0x000fc80003f05270 */
[----:B------:R-:W-:Y:S02]  /*23f0*/  SEL R3, RZ, 0x1, P0 ;  /* 0x00000001ff037807 */ /* 0x000fe40000000000 */
[----:B------:R-:W-:Y:S02]  /*2400*/  SEL R14, R14, RZ, P0 ;  /* 0x000000ff0e0e7207 */ /* 0x000fe40000000000 */
[----:B------:R-:W-:Y:S01]  /*2410*/  LOP3.LUT R12, R12, R3, RZ, 0x3c, !PT ;  /* 0x000000030c0c7212 */ /* 0x000fe200078e3cff */
[----:B------:R-:W-:Y:S06]  /*2420*/  @P2 BRA `(.L_x_35) ;  /* 0xfffffff000682947 */ /* 0x000fec000383ffff */
[----:B------:R-:W-:Y:S01]  /*2430*/  UIADD3 UR4, UPT, UPT, UR4, 0x40, URZ ;  /* 0x0000004004047890 */ /* 0x000fe2000fffe0ff */
[----:B------:R-:W-:-:S03]  /*2440*/  SHF.L.U32 R3, R15, 0x1f, RZ ;  /* 0x0000001f0f037819 */ /* 0x000fc600000006ff */
[----:B------:R-:W-:-:S09]  /*2450*/  ULEA UR5, UR6, UR4, 0x3 ;  /* 0x0000000406057291 */ /* 0x000fd2000f8e18ff */
[----:B------:R-:W1:Y:S02]  /*2460*/  SYNCS.PHASECHK.TRANS64.TRYWAIT P0, [UR5], R3 ;  /* 0x00000003ff0075a7 */ /* 0x000e640008001105 */
[----:B-1----:R-:W-:Y:S05]  /*2470*/  @!P0 BRA `(.L_x_36) ;  /* 0x0000005c00b08947 */ /* 0x002fea0003800000 */
.L_x_140:
[----:B------:R-:W-:-:S04]  /*2480*/  UIADD3 UR6, UPT, UPT, UR6, 0x1, URZ ;  /* 0x0000000106067890 */ /* 0x000fc8000fffe0ff */
[----:B------:R-:W-:-:S04]  /*2490*/  UISETP.NE.AND UP0, UPT, UR6, 0x8, UPT ;  /* 0x000000080600788c */ /* 0x000fc8000bf05270 */
[----:B------:R-:W-:Y:S02]  /*24a0*/  USEL UR7, URZ, 0x1, UP0 ;  /* 0x00000001ff077887 */ /* 0x000fe40008000000 */
[----:B------:R-:W-:-:S04]  /*24b0*/  USEL UR6, UR6, URZ, UP0 ;  /* 0x000000ff06067287 */ /* 0x000fc80008000000 */
[----:B------:R-:W-:Y:S01]  /*24c0*/  ULEA UR5, UR6, UR4, 0x3 ;  /* 0x0000000406057291 */ /* 0x000fe2000f8e18ff */
[----:B------:R-:W-:-:S04]  /*24d0*/  LOP3.LUT R2, R15, UR7, RZ, 0x3c, !PT ;  /* 0x000000070f027c12 */ /* 0x000fc8000f8e3cff */
[----:B-1----:R-:W-:-:S04]  /*24e0*/  SHF.L.U32 R3, R2, 0x1f, RZ ;  /* 0x0000001f02037819 */ /* 0x002fc800000006ff */
[----:B------:R-:W1:Y:S02]  /*24f0*/  SYNCS.PHASECHK.TRANS64.TRYWAIT P0, [UR5], R3 ;  /* 0x00000003ff0075a7 */ /* 0x000e640008001105 */
[----:B-1----:R-:W-:Y:S05]  /*2500*/  @!P0 BRA `(.L_x_37) ;  /* 0x0000005c00a48947 */ /* 0x002fea0003800000 */
.L_x_142:
        /* <DEDUP_REMOVED lines=9> */
.L_x_144:
        /* <DEDUP_REMOVED lines=9> */
.L_x_146:
        /* <DEDUP_REMOVED lines=9> */
.L_x_148:
        /* <DEDUP_REMOVED lines=9> */
.L_x_150:
        /* <DEDUP_REMOVED lines=9> */
.L_x_152:
[----:B------:R-:W-:-:S04]  /*27e0*/  UIADD3 UR6, UPT, UPT, UR6, 0x1, URZ ;  /* 0x0000000106067890 */ /* 0x000fc8000fffe0ff */
[----:B------:R-:W-:-:S04]  /*27f0*/  UISETP.NE.AND UP0, UPT, UR6, 0x8, UPT ;  /* 0x000000080600788c */ /* 0x000fc8000bf05270 */
[----:B------:R-:W-:Y:S02]  /*2800*/  USEL UR5, URZ, 0x1, UP0 ;  /* 0x00000001ff057887 */ /* 0x000fe40008000000 */
[----:B------:R-:W-:-:S04]  /*2810*/  USEL UR6, UR6, URZ, UP0 ;  /* 0x000000ff06067287 */ /* 0x000fc80008000000 */
[----:B------:R-:W-:Y:S01]  /*2820*/  ULEA UR6, UR6, UR4, 0x3 ;  /* 0x0000000406067291 */ /* 0x000fe2000f8e18ff */
[----:B-1----:R-:W-:-:S04]  /*2830*/  LOP3.LUT R3, R2, UR5, RZ, 0x3c, !PT ;  /* 0x0000000502037c12 */ /* 0x002fc8000f8e3cff */
[----:B------:R-:W-:Y:S01]  /*2840*/  SHF.L.U32 R3, R3, 0x1f, RZ ;  /* 0x0000001f03037819 */ /* 0x000fe200000006ff */
[----:B----4-:R-:W-:-:S07]  /*2850*/  IMAD.U32 R0, RZ, RZ, UR6 ;  /* 0x00000006ff007e24 */ /* 0x010fce000f8e00ff */
.L_x_43:
[----:B-1----:R1:W2:Y:S02]  /*2860*/  SYNCS.PHASECHK.TRANS64.TRYWAIT P0, [R0+URZ], R3 ;  /* 0x00000003000075a7 */ /* 0x0022a400080011ff */
[----:B--2---:R-:W-:Y:S05]  /*2870*/  @!P0 NANOSLEEP.SYNCS 0x989680 ;  /* 0x009896800000895d */ /* 0x004fea0003900000 */
[----:B------:R-:W2:Y:S02]  /*2880*/  @!P0 SYNCS.PHASECHK.TRANS64 P0, [R0+URZ], R3 ;  /* 0x00000003000085a7 */ /* 0x000ea400080010ff */
[----:B--2---:R-:W-:Y:S05]  /*2890*/  @P0 EXIT ;  /* 0x000000000000094d */ /* 0x004fea0003800000 */
[----:B------:R-:W-:Y:S05]  /*28a0*/  BRA `(.L_x_43) ;  /* 0xfffffffc00ec7947 */ /* 0x000fea000383ffff */
.L_x_17:
[----:B------:R-:W-:-:S04]  /*28b0*/  UISETP.NE.AND UP1, UPT, UR37, URZ, UPT ;  /* 0x000000ff2500728c */ /* 0x000fc8000bf25270 */
[----:B------:R-:W-:-:S09]  /*28c0*/  UISETP.NE.OR UP1, UPT, UR8, 0x1, UP1 ;  /* 0x000000010800788c */ /* 0x000fd20008f25670 */
[----:B------:R-:W-:Y:S05]  /*28d0*/  BRA.U UP1, `(.L_x_44) ;  /* 0x0000000501487547 */ /* 0x000fea000b800000 */
[----:B------:R-:W-:Y:S01]  /*28e0*/  ISETP.NE.AND P2, PT, R2, RZ, PT ;  /* 0x000000ff0200720c */ /* 0x000fe20003f45270 */
[----:B------:R-:W-:Y:S01]  /*28f0*/  IMAD.MOV.U32 R12, RZ, RZ, 0x1 ;  /* 0x00000001ff0c7424 */ /* 0x000fe200078e00ff */
[----:B------:R-:W-:Y:S02]  /*2900*/  CS2R R10, SRZ ;  /* 0x00000000000a7805 */ /* 0x000fe4000001ff00 */
[----:B------:R-:W-:Y:S01]  /*2910*/  CS2R R8, SRZ ;  /* 0x0000000000087805 */ /* 0x000fe2000001ff00 */
[----:B------:R-:W-:Y:S01]  /*2920*/  UMOV UR4, 0x400 ;  /* 0x0000040000047882 */ /* 0x000fe20000000000 */
[----:B------:R-:W-:Y:S01]  /*2930*/  UMOV UR6, URZ ;  /* 0x000000ff00067c82 */ /* 0x000fe20008000000 */
[----:B------:R-:W-:-:S12]  /*2940*/  ULEA UR37, UR37, UR4, 0x18 ;  /* 0x0000000425257291 */ /* 0x000fd8000f8ec0ff */
.L_x_48:
[----:B------:R-:W-:Y:S02]  /*2950*/  LEA R0, R8, UR37, 0x3 ;  /* 0x0000002508007c11 */ /* 0x000fe4000f8e18ff */
[----:B------:R-:W-:-:S03]  /*2960*/  SHF.L.U32 R5, R9, 0x1f, RZ ;  /* 0x0000001f09057819 */ /* 0x000fc600000006ff */
[----:B------:R-:W-:Y:S01]  /*2970*/  VIADD R4, R0, 0x140 ;  /* 0x0000014000047836 */ /* 0x000fe20000000000 */
[----:B------:R-:W1:Y:S02]  /*2980*/  SYNCS.PHASECHK.TRANS64.TRYWAIT P0, [R0+URZ+0x130], R5 ;  /* 0x00013005000075a7 */ /* 0x000e6400080011ff */
[----:B-1----:R-:W-:Y:S05]  /*2990*/  @!P0 BRA `(.L_x_45) ;  /* 0x0000005c00108947 */ /* 0x002fea0003800000 */
.L_x_153:
[----:B------:R-:W-:Y:S01]  /*29a0*/  ULEA UR5, UR6, UR37, 0x3 ;  /* 0x0000002506057291 */ /* 0x000fe2000f8e18ff */
[----:B------:R-:W-:Y:S02]  /*29b0*/  PRMT R4, RZ, 0x654, R4 ;  /* 0x00000654ff047816 */ /* 0x000fe40000000004 */
[----:B-1----:R-:W-:Y:S01]  /*29c0*/  SHF.L.U32 R5, R12, 0x1f, RZ ;  /* 0x0000001f0c057819 */ /* 0x002fe200000006ff */
[----:B------:R-:W-:Y:S01]  /*29d0*/  UIADD3 UR4, UPT, UPT, UR5, 0xd0, URZ ;  /* 0x000000d005047890 */ /* 0x000fe2000fffe0ff */
[----:B------:R1:W-:Y:S05]  /*29e0*/  SYNCS.ARRIVE.TRANS64.RED.A1T0 RZ, [R4+URZ], RZ ;  /* 0x000000ff04ff79a7 */ /* 0x0003ea00081004ff */
[----:B------:R-:W-:Y:S01]  /*29f0*/  IMAD.U32 R7, RZ, RZ, UR4 ;  /* 0x00000004ff077e24 */ /* 0x000fe2000f8e00ff */
[----:B------:R-:W2:Y:S04]  /*2a00*/  SYNCS.PHASECHK.TRANS64.TRYWAIT P0, [UR5+0xe0], R5 ;  /* 0x0000e005ff0075a7 */ /* 0x000ea80008001105 */
[----:B------:R-:W-:Y:S01]  /*2a10*/  PRMT R6, R2, 0x654, R7 ;  /* 0x0000065402067816 */ /* 0x000fe20000000007 */
[----:B-1----:R-:W-:Y:S01]  /*2a20*/  @!P2 IMAD.MOV.U32 R4, RZ, RZ, 0x10 ;  /* 0x00000010ff04a424 */ /* 0x002fe200078e00ff */
[----:B--2---:R-:W-:Y:S06]  /*2a30*/  @!P0 BRA `(.L_x_46) ;  /* 0x0000005800fc8947 */ /* 0x004fec0003800000 */
.L_x_155:
[----:B------:R-:W-:Y:S01]  /*2a40*/  ULEA UR4, UR6, UR37, 0x4 ;  /* 0x0000002506047291 */ /* 0x000fe2000f8e20ff */
[----:B------:R-:W-:Y:S01]  /*2a50*/  SEL R3, R6, R3, !P2 ;  /* 0x0000000306037207 */ /* 0x000fe20005000000 */
[----:B------:R-:W-:Y:S01]  /*2a60*/  UIADD3 UR5, UPT, UPT, UR5, 0xd0, URZ ;  /* 0x000000d005057890 */ /* 0x000fe2000fffe0ff */
[----:B-1----:R-:W-:Y:S01]  /*2a70*/  LEA R0, R11, UR37, 0x3 ;  /* 0x000000250b007c11 */ /* 0x002fe2000f8e18ff */
[----:B------:R-:W-:Y:S01]  /*2a80*/  UIADD3 UR4, UPT, UPT, UR4, 0x160, URZ ;  /* 0x0000016004047890 */ /* 0x000fe2000fffe0ff */
[----:B------:R-:W-:Y:S01]  /*2a90*/  SHF.L.U32 R5, R10, 0x1f, RZ ;  /* 0x0000001f0a057819 */ /* 0x000fe200000006ff */
[----:B------:R1:W-:Y:S01]  /*2aa0*/  @!P2 SYNCS.ARRIVE.TRANS64.RED RZ, [R3+URZ], R4 ;  /* 0x0000000403ffa9a7 */ /* 0x0003e200080004ff */
[----:B------:R-:W-:Y:S01]  /*2ab0*/  UIADD3 UR6, UPT, UPT, UR6, 0x1, URZ ;  /* 0x0000000106067890 */ /* 0x000fe2000fffe0ff */
[----:B------:R-:W-:-:S03]  /*2ac0*/  VIADD R8, R8, 0x1 ;  /* 0x0000000108087836 */ /* 0x000fc60000000000 */
[----:B------:R-:W-:Y:S02]  /*2ad0*/  UISETP.NE.AND UP0, UPT, UR6, 0x2, UPT ;  /* 0x000000020600788c */ /* 0x000fe4000bf05270 */
[----:B------:R-:W-:Y:S06]  /*2ae0*/  UGETNEXTWORKID.BROADCAST [UR4], [UR5] ;  /* 0x00000000040073ca */ /* 0x000fec0008000100 */
[----:B------:R-:W-:Y:S01]  /*2af0*/  USEL UR4, URZ, 0x1, UP0 ;  /* 0x00000001ff047887 */ /* 0x000fe20008000000 */
[----:B------:R-:W-:Y:S01]  /*2b00*/  ISETP.NE.AND P0, PT, R8, 0x2, PT ;  /* 0x000000020800780c */ /* 0x000fe20003f05270 */
[----:B------:R-:W-:Y:S01]  /*2b10*/  USEL UR6, UR6, URZ, UP0 ;  /* 0x000000ff06067287 */ /* 0x000fe20008000000 */
[----:B------:R-:W2:Y:S03]  /*2b20*/  SYNCS.PHASECHK.TRANS64.TRYWAIT P1, [R0+URZ+0xd0], R5 ;  /* 0x0000d005000075a7 */ /* 0x000ea600080211ff */
[----:B------:R-:W-:Y:S01]  /*2b30*/  LOP3.LUT R12, R12, UR4, RZ, 0x3c, !PT ;  /* 0x000000040c0c7c12 */ /* 0x000fe2000f8e3cff */
[----:B-12---:R-:W-:Y:S07]  /*2b40*/  @!P1 BRA `(.L_x_47) ;  /* 0x0000005800d09947 */ /* 0x006fee0003800000 */
.L_x_156:
[C---:B------:R-:W-:Y:S01]  /*2b50*/  LEA R4, R11.reuse, UR37, 0x4 ;  /* 0x000000250b047c11 */ /* 0x040fe2000f8e20ff */
[----:B-1----:R-:W-:Y:S01]  /*2b60*/  VIADD R0, R0, 0xe0 ;  /* 0x000000e000007836 */ /* 0x002fe20000000000 */
[----:B------:R-:W-:Y:S01]  /*2b70*/  SEL R8, R8, RZ, P0 ;  /* 0x000000ff08087207 */ /* 0x000fe20000000000 */
[----:B------:R-:W-:-:S03]  /*2b80*/  VIADD R11, R11, 0x1 ;  /* 0x000000010b0b7836 */ /* 0x000fc60000000000 */
[----:B------:R-:W1:Y:S01]  /*2b90*/  LDS.128 R4, [R4+0x160] ;  /* 0x0001600004047984 */ /* 0x000e620000000c00 */
[----:B------:R-:W-:Y:S02]  /*2ba0*/  PRMT R0, RZ, 0x654, R0 ;  /* 0x00000654ff007816 */ /* 0x000fe40000000000 */
[C---:B------:R-:W-:Y:S01]  /*2bb0*/  ISETP.NE.AND P1, PT, R11.reuse, 0x2, PT ;  /* 0x000000020b00780c */ /* 0x040fe20003f25270 */
[----:B------:R-:W-:Y:S01]  /*2bc0*/  @!PT LDS RZ, [RZ] ;  /* 0x00000000fffff984 */ /* 0x000fe20000000800 */
[----:B------:R-:W-:Y:S01]  /*2bd0*/  @!PT LDS RZ, [RZ] ;  /* 0x00000000fffff984 */ /* 0x000fe20000000800 */
[----:B------:R-:W-:Y:S01]  /*2be0*/  @!PT LDS RZ, [RZ] ;  /* 0x00000000fffff984 */ /* 0x000fe20000000800 */
[----:B------:R-:W-:Y:S01]  /*2bf0*/  @!PT LDS RZ, [RZ] ;  /* 0x00000000fffff984 */ /* 0x000fe20000000800 */
[----:B------:R2:W-:Y:S06]  /*2c00*/  MEMBAR.ALL.CTA ;  /* 0x0000000000007992 */ /* 0x0005ec0000008000 */
[----:B--2---:R-:W2:Y:S01]  /*2c10*/  FENCE.VIEW.ASYNC.S ;  /* 0x00000000000073c6 */ /* 0x004ea20000000000 */
[----:B------:R-:W-:Y:S01]  /*2c20*/  SEL R11, R11, RZ, P1 ;  /* 0x000000ff0b0b7207 */ /* 0x000fe20000800000 */
[----:B--2---:R2:W-:Y:S01]  /*2c30*/  SYNCS.ARRIVE.TRANS64.RED.A1T0 RZ, [R0+URZ], RZ ;  /* 0x000000ff00ff79a7 */ /* 0x0045e200081004ff */
[----:B-1----:R-:W-:-:S02]  /*2c40*/  LOP3.LUT P3, RZ, R6, 0x1, RZ, 0xc0, !PT ;  /* 0x0000000106ff7812 */ /* 0x002fc4000786c0ff */
[----:B------:R-:W-:-:S04]  /*2c50*/  SEL R5, RZ, 0x1, P1 ;  /* 0x00000001ff057807 */ /* 0x000fc80000800000 */
[----:B------:R-:W-:Y:S02]  /*2c60*/  LOP3.LUT R10, R10, R5, RZ, 0x3c, !PT ;  /* 0x000000050a0a7212 */ /* 0x000fe400078e3cff */
[----:B--2---:R-:W-:-:S04]  /*2c70*/  SEL R0, RZ, 0x1, P0 ;  /* 0x00000001ff007807 */ /* 0x004fc80000000000 */
[----:B------:R-:W-:Y:S01]  /*2c80*/  LOP3.LUT R9, R9, R0, RZ, 0x3c, !PT ;  /* 0x0000000009097212 */ /* 0x000fe200078e3cff */
[----:B------:R-:W-:Y:S06]  /*2c90*/  @P3 BRA `(.L_x_48) ;  /* 0xfffffffc002c3947 */ /* 0x000fec000383ffff */
[----:B------:R-:W-:Y:S01]  /*2ca0*/  ULEA UR5, UR6, UR37, 0x3 ;  /* 0x0000002506057291 */ /* 0x000fe2000f8e18ff */
[----:B------:R-:W-:-:S08]  /*2cb0*/  SHF.L.U32 R3, R12, 0x1f, RZ ;  /* 0x0000001f0c037819 */ /* 0x000fd000000006ff */
[----:B------:R-:W1:Y:S02]  /*2cc0*/  SYNCS.PHASECHK.TRANS64 P0, [UR5+0xe0], R3 ;  /* 0x0000e003ff0075a7 */ /* 0x000e640008001005 */
[----:B-1----:R-:W-:Y:S05]  /*2cd0*/  @P0 BRA `(.L_x_49) ;  /* 0x0000000000080947 */ /* 0x002fea0003800000 */
[----:B------:R-:W1:Y:S02]  /*2ce0*/  SYNCS.PHASECHK.TRANS64.TRYWAIT P0, [UR5+0xe0], R3 ;  /* 0x0000e003ff0075a7 */ /* 0x000e640008001105 */
[----:B-1----:R-:W-:Y:S05]  /*2cf0*/  @!P0 BRA `(.L_x_50) ;  /* 0x0000005800788947 */ /* 0x002fea0003800000 */
.L_x_49:
[----:B------:R-:W-:-:S04]  /*2d00*/  UIADD3 UR4, UPT, UPT, UR6, 0x1, URZ ;  /* 0x0000000106047890 */ /* 0x000fc8000fffe0ff */
[----:B------:R-:W-:-:S04]  /*2d10*/  UISETP.NE.AND UP0, UPT, UR4, 0x2, UPT ;  /* 0x000000020400788c */ /* 0x000fc8000bf05270 */
[----:B------:R-:W-:Y:S02]  /*2d20*/  USEL UR7, URZ, 0x1, UP0 ;  /* 0x00000001ff077887 */ /* 0x000fe40008000000 */
[----:B------:R-:W-:-:S04]  /*2d30*/  USEL UR4, UR4, URZ, UP0 ;  /* 0x000000ff04047287 */ /* 0x000fc80008000000 */
[----:B------:R-:W-:Y:S01]  /*2d40*/  ULEA UR4, UR4, UR37, 0x3 ;  /* 0x0000002504047291 */ /* 0x000fe2000f8e18ff */
[----:B-1----:R-:W-:-:S04]  /*2d50*/  LOP3.LUT R3, R12, UR7, RZ, 0x3c, !PT ;  /* 0x000000070c037c12 */ /* 0x002fc8000f8e3cff */
[----:B------:R-:W-:-:S04]  /*2d60*/  SHF.L.U32 R0, R3, 0x1f, RZ ;  /* 0x0000001f03007819 */ /* 0x000fc800000006ff */
[----:B------:R-:W1:Y:S02]  /*2d70*/  SYNCS.PHASECHK.TRANS64 P0, [UR4+0xe0], R0 ;  /* 0x0000e000ff0075a7 */ /* 0x000e640008001004 */
[----:B-1----:R-:W-:Y:S05]  /*2d80*/  @P0 EXIT ;  /* 0x000000000000094d */ /* 0x002fea0003800000 */
[----:B------:R-:W-:Y:S02]  /*2d90*/  SHF.L.U32 R3, R3, 0x1f, RZ ;  /* 0x0000001f03037819 */ /* 0x000fe400000006ff */
[----:B------:R-:W-:-:S07]  /*2da0*/  MOV R0, UR4 ;  /* 0x0000000400007c02 */ /* 0x000fce0008000f00 */
.L_x_51:
[----:B-1----:R1:W2:Y:S02]  /*2db0*/  SYNCS.PHASECHK.TRANS64.TRYWAIT P0, [R0+URZ+0xe0], R3 ;  /* 0x0000e003000075a7 */ /* 0x0022a400080011ff */
[----:B--2---:R-:W-:Y:S05]  /*2dc0*/  @!P0 NANOSLEEP.SYNCS 0x989680 ;  /* 0x009896800000895d */ /* 0x004fea0003900000 */
[----:B------:R-:W2:Y:S02]  /*2dd0*/  @!P0 SYNCS.PHASECHK.TRANS64 P0, [R0+URZ+0xe0], R3 ;  /* 0x0000e003000085a7 */ /* 0x000ea400080010ff */
[----:B--2---:R-:W-:Y:S05]  /*2de0*/  @P0 EXIT ;  /* 0x000000000000094d */ /* 0x004fea0003800000 */
[----:B------:R-:W-:Y:S05]  /*2df0*/  BRA `(.L_x_51) ;  /* 0xfffffffc00ec7947 */ /* 0x000fea000383ffff */
.L_x_44:
[----:B------:R-:W-:-:S09]  /*2e00*/  UISETP.NE.AND UP1, UPT, UR8, URZ, UPT ;  /* 0x000000ff0800728c */ /* 0x000fd2000bf25270 */
[----:B------:R-:W-:Y:S05]  /*2e10*/  BRA.U UP1, `(.L_x_52) ;  /* 0x0000000d01cc7547 */ /* 0x000fea000b800000 */
[----:B------:R-:W-:Y:S01]  /*2e20*/  UMOV UR4, 0x40 ;  /* 0x0000004000047882 */ /* 0x000fe20000000000 */
[----:B------:R-:W-:Y:S01]  /*2e30*/  NOP ;  /* 0x0000000000007918 */ /* 0x000fe20000000000 */
[----:B------:R-:W-:Y:S01]  /*2e40*/  ULEA UR4, UR37, UR4, 0x18 ;  /* 0x0000000425047291 */ /* 0x000fe2000f8ec0ff */
[----:B------:R-:W-:Y:S02]  /*2e50*/  UMOV UR5, 0x400 ;  /* 0x0000040000057882 */ /* 0x000fe40000000000 */
[----:B------:R-:W-:-:S06]  /*2e60*/  ULEA UR37, UR37, UR5, 0x18 ;  /* 0x0000000525257291 */ /* 0x000fcc000f8ec0ff */
[----:B------:R-:W1:Y:S02]  /*2e70*/  LDS.U8 R0, [UR4+0x1c] ;  /* 0x00001c04ff007984 */ /* 0x000e640008000000 */
[----:B-1----:R-:W-:-:S13]  /*2e80*/  ISETP.NE.AND P0, PT, R0, RZ, PT ;  /* 0x000000ff0000720c */ /* 0x002fda0003f05270 */
[----:B------:R-:W-:Y:S05]  /*2e90*/  @P0 BRA `(.L_x_53) ;  /* 0x0000000000580947 */ /* 0x000fea0003800000 */
[----:B------:R-:W-:-:S13]  /*2ea0*/  ELECT P0, URZ, PT ;  /* 0x0000000000ff782f */ /* 0x000fda0003800000 */
[----:B------:R-:W-:Y:S05]  /*2eb0*/  @!P0 BRA `(.L_x_54) ;  /* 0x0000000000608947 */ /* 0x000fea0003800000 */
[----:B------:R-:W-:Y:S01]  /*2ec0*/  UMOV UR5, 0x10 ;  /* 0x0000001000057882 */ /* 0x000fe20000000000 */
[----:B------:R-:W-:Y:S01]  /*2ed0*/  HFMA2 R0, -RZ, RZ, 0, 5.9604644775390625e-08 ;  /* 0x00000001ff007431 */ /* 0x000fe200000001ff */
[----:B------:R-:W-:-:S03]  /*2ee0*/  MOV R2, 0xffff ;  /* 0x0000ffff00027802 */ /* 0x000fc60000000f00 */
[----:B------:R-:W-:Y:S04]  /*2ef0*/  DEPBAR.LE SB1, 0x36 ;  /* 0x00009d800000791a */ /* 0x000fe80000000000 */
[----:B------:R-:W1:Y:S02]  /*2f00*/  UTCATOMSWS.FIND_AND_SET.ALIGN UP0, UR5, UR5 ;  /* 0x00000005000575e3 */ /* 0x000e640008000800 */
[----:B-1----:R-:W-:Y:S01]  /*2f10*/  MOV R3, UR5 ;  /* 0x0000000500037c02 */ /* 0x002fe20008000f00 */
[----:B------:R-:W-:Y:S06]  /*2f20*/  BRA.U UP0, `(.L_x_55) ;  /* 0x0000000100187547 */ /* 0x000fec000b800000 */
.L_x_56:
[----:B------:R-:W-:Y:S05]  /*2f30*/  NANOSLEEP 0x64 ;  /* 0x000000640000795d */ /* 0x000fea0003800000 */
[----:B------:R-:W-:-:S05]  /*2f40*/  UMOV UR5, 0x10 ;  /* 0x0000001000057882 */ /* 0x000fca0000000000 */
[----:B------:R-:W-:Y:S04]  /*2f50*/  DEPBAR.LE SB1, 0x36 ;  /* 0x00009d800000791a */ /* 0x000fe80000000000 */
[----:B------:R-:W1:Y:S02]  /*2f60*/  UTCATOMSWS.FIND_AND_SET.ALIGN UP0, UR5, UR5 ;  /* 0x00000005000575e3 */ /* 0x000e640008000800 */
[----:B-1----:R-:W-:Y:S01]  /*2f70*/  MOV R3, UR5 ;  /* 0x0000000500037c02 */ /* 0x002fe20008000f00 */
[----:B------:R-:W-:Y:S05]  /*2f80*/  BRA.U !UP0, `(.L_x_56) ;  /* 0xfffffffd08e87547 */ /* 0x000fea000b83ffff */
.L_x_55:
[-C--:B------:R-:W-:Y:S02]  /*2f90*/  SHF.L.U32 R2, R2, R3.reuse, RZ ;  /* 0x0000000302027219 */ /* 0x080fe400000006ff */
[----:B------:R-:W-:Y:S01]  /*2fa0*/  SHF.L.U32 R0, R0, R3, RZ ;  /* 0x0000000300007219 */ /* 0x000fe200000006ff */
[----:B------:R-:W-:Y:S02]  /*2fb0*/  IMAD.SHL.U32 R3, R3, 0x20, RZ ;  /* 0x0000002003037824 */ /* 0x000fe400078e00ff */
[----:B------:R1:W-:Y:S04]  /*2fc0*/  ATOMS.OR RZ, [UR4+0x14], R2 ;  /* 0x00001402ffff798c */ /* 0x0003e8000b000004 */
[----:B------:R1:W-:Y:S04]  /*2fd0*/  ATOMS.OR RZ, [UR4+0x18], R0 ;  /* 0x00001800ffff798c */ /* 0x0003e8000b000004 */
[----:B------:R1:W-:Y:S01]  /*2fe0*/  STS [UR37+0x180], R3 ;  /* 0x00018003ff007988 */ /* 0x0003e20008000825 */
[----:B------:R-:W-:Y:S05]  /*2ff0*/  BRA `(.L_x_54) ;  /* 0x0000000000107947 */ /* 0x000fea0003800000 */
.L_x_53:
[----:B------:R-:W-:Y:S02]  /*3000*/  MOV R0, 0xffffffff ;  /* 0xffffffff00007802 */ /* 0x000fe40000000f00 */
[----:B------:R-:W-:-:S03]  /*3010*/  MOV R2, 0x3040 ;  /* 0x0000304000027802 */ /* 0x000fc60000000f00 */
[----:B------:R1:W-:Y:S04]  /*3020*/  STS [UR37+0x180], R0 ;  /* 0x00018000ff007988 */ /* 0x0003e80008000825 */
[----:B-1-3-5:R-:W-:Y:S05]  /*3030*/  CALL.REL.NOINC `($__internal_1_$__cuda_sm10x_tcgen05_guardrail_trap_phase_invalid_during_alloc) ;  /* 0x0000005c00c07944 */ /* 0x02afea0003c00000 */
.L_x_54:
[----:B------:R-:W-:Y:S05]  /*3040*/  WARPSYNC.ALL ;  /* 0x0000000000007948 */ /* 0x000fea0003800000 */
[----:B------:R-:W2:Y:S01]  /*3050*/  S2UR UR5, SR_CgaCtaId ;  /* 0x00000000000579c3 */ /* 0x000ea20000008800 */
[----:B------:R-:W-:Y:S01]  /*3060*/  UMOV UR4, 0x400 ;  /* 0x0000040000047882 */ /* 0x000fe20000000000 */
[----:B------:R-:W-:-:S06]  /*3070*/  NOP ;  /* 0x0000000000007918 */ /* 0x000fcc0000000000 */
[----:B------:R-:W-:Y:S06]  /*3080*/  BAR.ARV 0x6, 0xa0 ;  /* 0x0182800000007b1d */ /* 0x000fec0000002000 */
[----:B------:R-:W4:Y:S01]  /*3090*/  LDCU UR7, c[0x0][0x38c] ;  /* 0x00007180ff0777ac */ /* 0x000f220008000800 */
[----:B------:R-:W-:Y:S01]  /*30a0*/  IMAD.MOV.U32 R11, RZ, RZ, 0x1 ;  /* 0x00000001ff0b7424 */ /* 0x000fe200078e00ff */
[----:B------:R-:W-:Y:S01]  /*30b0*/  CS2R R8, SRZ ;  /* 0x0000000000087805 */ /* 0x000fe2000001ff00 */
[----:B------:R-:W-:Y:S01]  /*30c0*/  IMAD.MOV.U32 R10, RZ, RZ, RZ ;  /* 0x000000ffff0a7224 */ /* 0x000fe200078e00ff */
[----:B------:R-:W3:Y:S01]  /*30d0*/  LDCU UR6, c[0x0][0x38c] ;  /* 0x00007180ff0677ac */ /* 0x000ee20008000800 */
[----:B------:R-:W-:Y:S01]  /*30e0*/  UMOV UR15, URZ ;  /* 0x000000ff000f7c82 */ /* 0x000fe20008000000 */
[----:B------:R-:W-:Y:S01]  /*30f0*/  UMOV UR14, URZ ;  /* 0x000000ff000e7c82 */ /* 0x000fe20008000000 */
[----:B--2---:R-:W-:Y:S01]  /*3100*/  ULEA UR5, UR5, UR4, 0x18 ;  /* 0x0000000405057291 */ /* 0x004fe2000f8ec0ff */
[----:B------:R-:W-:Y:S01]  /*3110*/  UMOV UR24, 0x0 ;  /* 0x0000000000187882 */ /* 0x000fe20000000000 */
[----:B------:R-:W-:-:S02]  /*3120*/  UMOV UR25, 0x4210010 ;  /* 0x0421001000197882 */ /* 0x000fc40000000000 */
[----:B------:R-:W-:Y:S02]  /*3130*/  UIADD3 UR10, UPT, UPT, UR5, 0x4400, URZ ;  /* 0x00004400050a7890 */ /* 0x000fe4000fffe0ff */
[----:B------:R-:W-:Y:S02]  /*3140*/  UIADD3 UR11, UPT, UPT, UR5, 0x14400, URZ ;  /* 0x00014400050b7890 */ /* 0x000fe4000fffe0ff */
[----:B----4-:R-:W-:Y:S01]  /*3150*/  UIADD3 UR7, UPT, UPT, UR7, 0x3f, URZ ;  /* 0x0000003f07077890 */ /* 0x010fe2000fffe0ff */
[----:B-1----:R-:W1:Y:S01]  /*3160*/  LDS R0, [UR5+0x180] ;  /* 0x00018005ff007984 */ /* 0x002e620008000800 */
[----:B------:R-:W-:Y:S02]  /*3170*/  USHF.R.U32.HI UR10, URZ, 0x4, UR10 ;  /* 0x00000004ff0a7899 */ /* 0x000fe4000801160a */
[----:B------:R-:W-:Y:S02]  /*3180*/  USHF.R.S32.HI UR4, URZ, 0x1f, UR7 ;  /* 0x0000001fff047899 */ /* 0x000fe40008011407 */
[----:B------:R-:W-:-:S02]  /*3190*/  USHF.R.U32.HI UR11, URZ, 0x4, UR11 ;  /* 0x00000004ff0b7899 */ /* 0x000fc4000801160b */
[----:B------:R-:W-:Y:S02]  /*31a0*/  ULEA.HI UR4, UR4, UR7, URZ, 0x6 ;  /* 0x0000000704047291 */ /* 0x000fe4000f8f30ff */
[----:B------:R-:W-:Y:S02]  /*31b0*/  ULOP3.LUT UR10, UR10, 0x3fff, URZ, 0xc0, !UPT ;  /* 0x00003fff0a0a7892 */ /* 0x000fe4000f8ec0ff */
[----:B------:R-:W-:Y:S02]  /*31c0*/  USHF.R.S32.HI UR4, URZ, 0x6, UR4 ;  /* 0x00000006ff047899 */ /* 0x000fe40008011404 */
[----:B------:R-:W-:Y:S02]  /*31d0*/  ULOP3.LUT UR11, UR11, 0x3fff, URZ, 0xc0, !UPT ;  /* 0x00003fff0b0b7892 */ /* 0x000fe4000f8ec0ff */
[----:B------:R-:W-:Y:S01]  /*31e0*/  UISETP.LT.AND UP0, UPT, UR4, 0x1, UPT ;  /* 0x000000010400788c */ /* 0x000fe2000bf01270 */
[----:B------:R-:W-:Y:S01]  /*31f0*/  UMOV UR22, 0x0 ;  /* 0x0000000000167882 */ /* 0x000fe20000000000 */
[----:B------:R-:W-:-:S02]  /*3200*/  UMOV UR23, 0x4210010 ;  /* 0x0421001000177882 */ /* 0x000fc40000000000 */
[----:B------:R-:W-:Y:S02]  /*3210*/  USEL UR9, UR4, 0x1, !UP0 ;  /* 0x0000000104097887 */ /* 0x000fe4000c000000 */
[----:B------:R-:W-:Y:S02]  /*3220*/  ULOP3.LUT UR10, UR10, 0x10000, URZ, 0xfc, !UPT ;  /* 0x000100000a0a7892 */ /* 0x000fe4000f8efcff */
[----:B------:R-:W-:Y:S02]  /*3230*/  ULOP3.LUT UR11, UR11, 0x2000000, URZ, 0xfc, !UPT ;  /* 0x020000000b0b7892 */ /* 0x000fe4000f8efcff */
[----:B------:R-:W-:Y:S02]  /*3240*/  UIADD3 UR9, UPT, UPT, -UR9, URZ, URZ ;  /* 0x000000ff09097290 */ /* 0x000fe4000fffe1ff */
[----:B---3--:R-:W-:Y:S01]  /*3250*/  UISETP.GE.AND UP3, UPT, UR6, 0x1, UPT ;  /* 0x000000010600788c */ /* 0x008fe2000bf66270 */
[----:B------:R-:W-:Y:S01]  /*3260*/  UMOV UR20, 0x0 ;  /* 0x0000000000147882 */ /* 0x000fe20000000000 */
[----:B------:R-:W-:Y:S01]  /*3270*/  UMOV UR21, 0x4210010 ;  /* 0x0421001000157882 */ /* 0x000fe20000000000 */
[----:B------:R-:W-:Y:S01]  /*3280*/  UMOV UR18, 0x0 ;  /* 0x0000000000127882 */ /* 0x000fe20000000000 */
[----:B------:R-:W-:Y:S01]  /*3290*/  UMOV UR19, 0x4210010 ;  /* 0x0421001000137882 */ /* 0x000fe20000000000 */
[----:B-1----:R-:W-:-:S15]  /*32a0*/  R2UR UR16, R0 ;  /* 0x00000000001072ca */ /* 0x002fde00000e0000 */
.L_x_63:
[----:B------:R-:W-:Y:S02]  /*32b0*/  LEA R0, R10, UR5, 0x3 ;  /* 0x000000050a007c11 */ /* 0x000fe4000f8e18ff */
[----:B------:R-:W-:Y:S02]  /*32c0*/  SHF.L.U32 R5, R9, 0x1f, RZ ;  /* 0x0000001f09057819 */ /* 0x000fe400000006ff */
[----:B------:R-:W-:Y:S01]  /*32d0*/  PLOP3.LUT P0, PT, PT, PT, UP3, 0x80, 0x8 ;  /* 0x000000000008781c */ /* 0x000fe20003f0f038 */
[----:B------:R-:W-:Y:S01]  /*32e0*/  VIADD R3, R0, 0xe0 ;  /* 0x000000e000037836 */ /* 0x000fe20000000000 */
[----:B-1----:R-:W1:Y:S02]  /*32f0*/  SYNCS.PHASECHK.TRANS64.TRYWAIT P1, [R0+URZ+0xd0], R5 ;  /* 0x0000d005000075a7 */ /* 0x002e6400080211ff */
[----:B-1-3--:R-:W-:Y:S09]  /*3300*/  @!P1 BRA `(.L_x_57) ;  /* 0x00000054000c9947 */ /* 0x00aff20003800000 */
.L_x_158:
[----:B------:R-:W-:Y:S01]  /*3310*/  LEA R4, R10, UR5, 0x4 ;  /* 0x000000050a047c11 */ /* 0x000fe2000f8e20ff */
[----:B------:R-:W-:Y:S01]  /*3320*/  @UP3 ULEA UR6, UR14, UR5, 0x3 ;  /* 0x000000050e063291 */ /* 0x000fe2000f8e18ff */
[----:B------:R-:W-:Y:S01]  /*3330*/  PLOP3.LUT P2, PT, PT, PT, PT, 0x80, 0x8 ;  /* 0x000000000008781c */ /* 0x000fe20003f4f070 */
[----:B------:R-:W-:Y:S01]  /*3340*/  ULEA UR7, UR15, UR5, 0x3 ;  /* 0x000000050f077291 */ /* 0x000fe2000f8e18ff */
[----:B------:R-:W-:Y:S02]  /*3350*/  PRMT R3, RZ, 0x654, R3 ;  /* 0x00000654ff037816 */ /* 0x000fe40000000003 */
[----:B-1----:R-:W1:Y:S01]  /*3360*/  LDS.128 R4, [R4+0x160] ;  /* 0x0001600004047984 */ /* 0x002e620000000c00 */
[----:B------:R-:W-:Y:S02]  /*3370*/  @P0 SHF.L.U32 R2, R8, 0x1f, RZ ;  /* 0x0000001f08020819 */ /* 0x000fe400000006ff */
[----:B------:R-:W-:Y:S01]  /*3380*/  SHF.L.U32 R0, R11, 0x1f, RZ ;  /* 0x0000001f0b007819 */ /* 0x000fe200000006ff */
[----:B------:R-:W-:Y:S01]  /*3390*/  @!PT LDS RZ, [RZ] ;  /* 0x00000000fffff984 */ /* 0x000fe20000000800 */
[----:B------:R-:W-:Y:S01]  /*33a0*/  @!PT LDS RZ, [RZ] ;  /* 0x00000000fffff984 */ /* 0x000fe20000000800 */
[----:B------:R-:W-:Y:S01]  /*33b0*/  @!PT LDS RZ, [RZ] ;  /* 0x00000000fffff984 */ /* 0x000fe20000000800 */
[----:B------:R-:W-:Y:S01]  /*33c0*/  @!PT LDS RZ, [RZ] ;  /* 0x00000000fffff984 */ /* 0x000fe20000000800 */
[----:B------:R2:W-:Y:S06]  /*33d0*/  MEMBAR.ALL.CTA ;  /* 0x0000000000007992 */ /* 0x0005ec0000008000 */
[----:B--2---:R-:W2:Y:S02]  /*33e0*/  FENCE.VIEW.ASYNC.S ;  /* 0x00000000000073c6 */ /* 0x004ea40000000000 */
[----:B--2---:R2:W-:Y:S01]  /*33f0*/  SYNCS.ARRIVE.TRANS64.RED.A1T0 RZ, [R3+URZ], RZ ;  /* 0x000000ff03ff79a7 */ /* 0x0045e200081004ff */
[----:B------:R2:W3:Y:S01]  /*3400*/  @P0 SYNCS.PHASECHK.TRANS64.TRYWAIT P2, [UR6], R2 ;  /* 0x00000002ff0005a7 */ /* 0x0004e20008041106 */
[----:B------:R-:W-:Y:S01]  /*3410*/  ULEA.HI UR6, UR15, UR15, URZ, 0x1 ;  /* 0x0000000f0f067291 */ /* 0x000fe2000f8f08ff */
[----:B-1----:R-:W-:-:S03]  /*3420*/  LOP3.LUT P1, RZ, R6, 0x1, RZ, 0xc0, !PT ;  /* 0x0000000106ff7812 */ /* 0x002fc6000782c0ff */
[----:B------:R-:W-:Y:S02]  /*3430*/  USHF.L.U32 UR8, UR6, 0x6, URZ ;  /* 0x0000000606087899 */ /* 0x000fe400080006ff */
[----:B------:R-:W-:Y:S02]  /*3440*/  ULOP3.LUT UR6, UR6, 0xffe, URZ, 0xc0, !UPT ;  /* 0x00000ffe06067892 */ /* 0x000fe4000f8ec0ff */
[----:B------:R-:W-:Y:S02]  /*3450*/  ULOP3.LUT UR8, UR8, 0xffffff80, URZ, 0xc0, !UPT ;  /* 0xffffff8008087892 */ /* 0x000fe4000f8ec0ff */
[----:B------:R-:W-:Y:S02]  /*3460*/  UIADD3 UR6, UPT, UPT, -UR6, UR15, URZ ;  /* 0x0000000f06067290 */ /* 0x000fe4000fffe1ff */
[----:B------:R-:W-:Y:S01]  /*3470*/  UIADD3 UR8, UPT, UPT, UR16, UR8, URZ ;  /* 0x0000000810087290 */ /* 0x000fe2000fffe0ff */
[----:B------:R-:W1:Y:S03]  /*3480*/  SYNCS.PHASECHK.TRANS64.TRYWAIT P0, [UR7+0x110], R0 ;  /* 0x00011000ff0075a7 */ /* 0x000e660008001107 */
[----:B------:R-:W-:Y:S01]  /*3490*/  ULEA UR8, UR6, UR8, 0x14 ;  /* 0x0000000806087291 */ /* 0x000fe2000f8ea0ff */
[----:B-123--:R-:W-:Y:S11]  /*34a0*/  @!P0 BRA `(.L_x_58) ;  /* 0x0000005000b88947 */ /* 0x00eff60003800000 */
.L_x_160:
[----:B------:R-:W-:Y:S01]  /*34b0*/  IADD3 R10, PT, PT, R10, 0x1, RZ ;  /* 0x000000010a0a7810 */ /* 0x000fe20007ffe0ff */
[----:B------:R-:W-:Y:S06]  /*34c0*/  BRA.U !UP3, `(.L_x_59) ;  /* 0x000000010bc07547 */ /* 0x000fec000b800000 */
[----:B------:R-:W-:Y:S01]  /*34d0*/  UPLOP3.LUT UP4, UPT, UPT, UPT, UPT, 0x40, 0x4 ;  /* 0x000000000004789c */ /* 0x000fe20003f8e870 */
[----:B------:R-:W-:Y:S01]  /*34e0*/  UMOV UR13, UR9 ;  /* 0x00000009000d7c82 */ /* 0x000fe20008000000 */
[----:B------:R-:W-:Y:S01]  /*34f0*/  UMOV UR12, UR4 ;  /* 0x00000004000c7c82 */ /* 0x000fe20008000000 */
[----:B------:R-:W-:-:S08]  /*3500*/  UMOV UR17, UR14 ;  /* 0x0000000e00117c82 */ /* 0x000fd00008000000 */
.L_x_62:
[----:B------:R-:W-:Y:S02]  /*3510*/  UIADD3 UR13, UPT, UPT, UR13, 0x1, URZ ;  /* 0x000000010d0d7890 */ /* 0x000fe4000fffe0ff */
[----:B--2---:R-:W-:Y:S02]  /*3520*/  ULEA UR6, UR17, UR5, 0x3 ;  /* 0x0000000511067291 */ /* 0x004fe4000f8e18ff */
[----:B------:R-:W-:Y:S01]  /*3530*/  UISETP.NE.AND UP0, UPT, UR13, URZ, UPT ;  /* 0x000000ff0d00728c */ /* 0x000fe2000bf05270 */
[----:B---3--:R-:W-:Y:S10]  /*3540*/  @P2 BRA `(.L_x_60) ;  /* 0x00000000000c2947 */ /* 0x008ff40003800000 */
[----:B-1----:R-:W-:Y:S04]  /*3550*/  SHF.L.U32 R3, R8, 0x1f, RZ ;  /* 0x0000001f08037819 */ /* 0x002fe800000006ff */
[----:B------:R-:W1:Y:S02]  /*3560*/  SYNCS.PHASECHK.TRANS64.TRYWAIT P0, [UR6], R3 ;  /* 0x00000003ff0075a7 */ /* 0x000e640008001106 */
[----:B-1----:R-:W-:Y:S05]  /*3570*/  @!P0 BRA `(.L_x_61) ;  /* 0x00000050009c8947 */ /* 0x002fea0003800000 */
.L_x_60:
[----:B------:R-:W-:Y:S01]  /*3580*/  UISETP.NE.AND UP1, UPT, UR12, 0x1, UPT ;  /* 0x000000010c00788c */ /* 0x000fe2000bf25270 */
[----:B------:R-:W-:Y:S01]  /*3590*/  PLOP3.LUT P2, PT, PT, PT, PT, 0x80, 0x8 ;  /* 0x000000000008781c */ /* 0x000fe20003f4f070 */
[----:B------:R-:W-:Y:S02]  /*35a0*/  UIADD3 UR14, UPT, UPT, UR17, 0x1, URZ ;  /* 0x00000001110e7890 */ /* 0x000fe4000fffe0ff */
[----:B------:R-:W-:Y:S02]  /*35b0*/  ULEA UR28, UR17, UR11, 0xa ;  /* 0x0000000b111c7291 */ /* 0x000fe4000f8e50ff */
[----:B------:R-:W-:Y:S01]  /*35c0*/  UISETP.NE.AND UP2, UPT, UR14, 0x8, UPT ;  /* 0x000000080e00788c */ /* 0x000fe2000bf45270 */
[----:B------:R-:W-:Y:S01]  /*35d0*/  PLOP3.LUT P0, PT, PT, PT, UP1, 0x80, 0x8 ;  /* 0x000000000008781c */ /* 0x000fe20003f0f018 */
[----:B------:R-:W-:Y:S02]  /*35e0*/  UIADD3 UR40, UPT, UPT, UR28, 0x80, URZ ;  /* 0x000000801c287890 */ /* 0x000fe4000fffe0ff */
[----:B------:R-:W-:Y:S02]  /*35f0*/  USEL UR27, URZ, 0x1, UP2 ;  /* 0x00000001ff1b7887 */ /* 0x000fe40009000000 */
[----:B------:R-:W-:Y:S02]  /*3600*/  USEL UR14, UR14, URZ, UP2 ;  /* 0x000000ff0e0e7287 */ /* 0x000fe40009000000 */
[----:B------:R-:W-:Y:S02]  /*3610*/  UIADD3 UR36, UPT, UPT, UR28, 0x100, URZ ;  /* 0x000001001c247890 */ /* 0x000fe4000fffe0ff */
[----:B------:R-:W-:Y:S01]  /*3620*/  @UP1 ULEA UR26, UR14, UR5, 0x3 ;  /* 0x000000050e1a1291 */ /* 0x000fe2000f8e18ff */
[----:B------:R-:W-:Y:S01]  /*3630*/  LOP3.LUT R8, R8, UR27, RZ, 0x3c, !PT ;  /* 0x0000001b08087c12 */ /* 0x000fe2000f8e3cff */
[----:B------:R-:W-:Y:S02]  /*3640*/  UIADD3 UR32, UPT, UPT, UR28, 0x180, URZ ;  /* 0x000001801c207890 */ /* 0x000fe4000fffe0ff */
[----:B------:R-:W-:Y:S01]  /*3650*/  UIADD3 UR6, UPT, UPT, UR6, 0x40, URZ ;  /* 0x0000004006067890 */ /* 0x000fe2000fffe0ff */
[----:B-1----:R-:W-:Y:S01]  /*3660*/  @P0 SHF.L.U32 R0, R8, 0x1f, RZ ;  /* 0x0000001f08000819 */ /* 0x002fe200000006ff */
[----:B------:R-:W-:Y:S01]  /*3670*/  UIADD3 UR12, UPT, UPT, UR12, -0x1, URZ ;  /* 0xffffffff0c0c7890 */ /* 0x000fe2000fffe0ff */
[----:B------:R-:W-:Y:S02]  /*3680*/  UMOV UR29, 0x40004040 ;  /* 0x40004040001d7882 */ /* 0x000fe40000000000 */
[----:B------:R2:W3:Y:S01]  /*3690*/  @P0 SYNCS.PHASECHK.TRANS64.TRYWAIT P2, [UR26], R0 ;  /* 0x00000000ff0005a7 */ /* 0x0004e2000804111a */
[----:B------:R-:W-:Y:S01]  /*36a0*/  ULEA UR26, UR17, UR10, 0x9 ;  /* 0x0000000a111a7291 */ /* 0x000fe2000f8e48ff */
[----:B------:R-:W-:Y:S01]  /*36b0*/  UMOV UR27, 0x40004040 ;  /* 0x40004040001b7882 */ /* 0x000fe20000000000 */
[----:B------:R-:W-:Y:S02]  /*36c0*/  UMOV UR41, 0x40004040 ;  /* 0x4000404000297882 */ /* 0x000fe40000000000 */
[----:B------:R-:W-:Y:S02]  /*36d0*/  UIADD3 UR38, UPT, UPT, UR26, 0x2, URZ ;  /* 0x000000021a267890 */ /* 0x000fe4000fffe0ff */
[----:B------:R-:W-:Y:S02]  /*36e0*/  UIADD3 UR34, UPT, UPT, UR26, 0x4, URZ ;  /* 0x000000041a227890 */ /* 0x000fe4000fffe0ff */
[----:B------:R-:W-:Y:S01]  /*36f0*/  UIADD3 UR30, UPT, UPT, UR26, 0x6, URZ ;  /* 0x000000061a1e7890 */ /* 0x000fe2000fffe0ff */
[----:B------:R2:W-:Y:S01]  /*3700*/  UTCHMMA gdesc[UR26], gdesc[UR28], tmem[UR8], tmem[UR24], idesc[UR25], UP4 ;  /* 0x00ff181c1a0075ea */ /* 0x0005e2000a000008 */
[----:B------:R-:W-:Y:S01]  /*3710*/  UPLOP3.LUT UP4, UPT, UPT, UPT, UPT, 0x80, 0x8 ;  /* 0x000000000008789c */ /* 0x000fe20003f8f070 */
[----:B------:R-:W-:Y:S01]  /*3720*/  UMOV UR39, 0x40004040 ;  /* 0x4000404000277882 */ /* 0x000fe20000000000 */
[----:B------:R-:W-:Y:S01]  /*3730*/  UMOV UR37, 0x40004040 ;  /* 0x4000404000257882 */ /* 0x000fe20000000000 */
[----:B------:R2:W-:Y:S01]  /*3740*/  UTCHMMA gdesc[UR38], gdesc[UR40], tmem[UR8], tmem[UR22], idesc[UR23], UPT ;  /* 0x00ff1628260075ea */ /* 0x0005e2000b800008 */
[----:B------:R-:W-:Y:S01]  /*3750*/  UMOV UR35, 0x40004040 ;  /* 0x4000404000237882 */ /* 0x000fe20000000000 */
[----:B------:R-:W-:Y:S01]  /*3760*/  UMOV UR33, 0x40004040 ;  /* 0x4000404000217882 */ /* 0x000fe20000000000 */
[----:B------:R-:W-:Y:S01]  /*3770*/  UMOV UR31, 0x40004040 ;  /* 0x40004040001f7882 */ /* 0x000fe20000000000 */
[----:B------:R2:W-:Y:S01]  /*3780*/  UTCHMMA gdesc[UR34], gdesc[UR36], tmem[UR8], tmem[UR20], idesc[UR21], UPT ;  /* 0x00ff1424220075ea */ /* 0x0005e2000b800008 */
[----:B------:R2:W-:Y:S01]  /*3790*/  UTCHMMA gdesc[UR30], gdesc[UR32], tmem[UR8], tmem[UR18], idesc[UR19], UPT ;  /* 0x00ff12201e0075ea */ /* 0x0005e2000b800008 */
[----:B------:R2:W-:Y:S01]  /*37a0*/  UTCBAR [UR6], URZ ;  /* 0x000000ff060073e9 */ /* 0x0005e200080000ff */
[----:B------:R-:W-:Y:S01]  /*37b0*/  UMOV UR17, UR14 ;  /* 0x0000000e00117c82 */ /* 0x000fe20008000000 */
[----:B------:R-:W-:Y:S05]  /*37c0*/  BRA.U UP0, `(.L_x_62) ;  /* 0xfffffffd00507547 */ /* 0x000fea000b83ffff */
.L_x_59:
[----:B------:R-:W-:Y:S01]  /*37d0*/  UIADD3 UR15, UPT, UPT, UR15, 0x1, URZ ;  /* 0x000000010f0f7890 */ /* 0x000fe2000fffe0ff */
[C---:B------:R-:W-:Y:S01]  /*37e0*/  ISETP.NE.AND P0, PT, R10.reuse, 0x2, PT ;  /* 0x000000020a00780c */ /* 0x040fe20003f05270 */
[----:B------:R-:W-:Y:S02]  /*37f0*/  UIADD3 UR7, UPT, UPT, UR7, 0xf0, URZ ;  /* 0x000000f007077890 */ /* 0x000fe4000fffe0ff */
[----:B------:R-:W-:Y:S01]  /*3800*/  UISETP.NE.AND UP0, UPT, UR15, 0x4, UPT ;  /* 0x000000040f00788c */ /* 0x000fe2000bf05270 */
[----:B-12---:R-:W-:Y:S02]  /*3810*/  SEL R0, RZ, 0x1, P0 ;  /* 0x00000001ff007807 */ /* 0x006fe40000000000 */
[----:B------:R-:W-:Y:S01]  /*3820*/  SEL R10, R10, RZ, P0 ;  /* 0x000000ff0a0a7207 */ /* 0x000fe20000000000 */
[----:B------:R-:W-:Y:S01]  /*3830*/  USEL UR6, URZ, 0x1, UP0 ;  /* 0x00000001ff067887 */ /* 0x000fe20008000000 */
[----:B------:R-:W-:Y:S01]  /*3840*/  LOP3.LUT R9, R9, R0, RZ, 0x3c, !PT ;  /* 0x0000000009097212 */ /* 0x000fe200078e3cff */
[----:B------:R-:W-:Y:S01]  /*3850*/  USEL UR15, UR15, URZ, UP0 ;  /* 0x000000ff0f0f7287 */ /* 0x000fe20008000000 */
[----:B------:R1:W-:Y:S03]  /*3860*/  UTCBAR [UR7], URZ ;  /* 0x000000ff070073e9 */ /* 0x0003e600080000ff */
[----:B------:R-:W-:Y:S01]  /*3870*/  LOP3.LUT R11, R11, UR6, RZ, 0x3c, !PT ;  /* 0x000000060b0b7c12 */ /* 0x000fe2000f8e3cff */
[----:B------:R-:W-:Y:S07]  /*3880*/  @P1 BRA `(.L_x_63) ;  /* 0xfffffff800881947 */ /* 0x000fee000383ffff */
[----:B------:R-:W2:Y:S01]  /*3890*/  S2UR UR4, SR_CgaCtaId ;  /* 0x00000000000479c3 */ /* 0x000ea20000008800 */
[----:B------:R-:W-:Y:S01]  /*38a0*/  ELECT P0, URZ, PT ;  /* 0x0000000000ff782f */ /* 0x000fe20003800000 */
[----:B------:R-:W-:Y:S01]  /*38b0*/  IMAD.MOV.U32 R0, RZ, RZ, 0x1 ;  /* 0x00000001ff007424 */ /* 0x000fe200078e00ff */
[----:B------:R-:W-:Y:S01]  /*38c0*/  UIADD3 UR5, UPT, UPT, UR5, 0x110, URZ ;  /* 0x0000011005057890 */ /* 0x000fe2000fffe0ff */
[----:B------:R-:W-:Y:S01]  /*38d0*/  SHF.L.U32 R3, R11, 0x1f, RZ ;  /* 0x0000001f0b037819 */ /* 0x000fe200000006ff */
[----:B------:R-:W-:-:S03]  /*38e0*/  UMOV UR6, 0x40 ;  /* 0x0000004000067882 */ /* 0x000fc60000000000 */
[----:B------:R-:W-:Y:S01]  /*38f0*/  UVIRTCOUNT.DEALLOC.SMPOOL 0x80 ;  /* 0x000000800000784c */ /* 0x000fe20000000000 */
[----:B--2---:R-:W-:Y:S02]  /*3900*/  ULEA UR4, UR4, UR6, 0x18 ;  /* 0x0000000604047291 */ /* 0x004fe4000f8ec0ff */
[----:B------:R-:W-:-:S07]  /*3910*/  ULEA UR6, UR15, UR5, 0x3 ;  /* 0x000000050f067291 */ /* 0x000fce000f8e18ff */
[----:B------:R2:W-:Y:S02]  /*3920*/  @P0 STS.U8 [UR4+0x1c], R0 ;  /* 0x00001c00ff000988 */ /* 0x0005e40008000004 */
[----:B------:R-:W4:Y:S02]  /*3930*/  SYNCS.PHASECHK.TRANS64.TRYWAIT P0, [UR6], R3 ;  /* 0x00000003ff0075a7 */ /* 0x000f240008001106 */
[----:B--2-4-:R-:W-:Y:S05]  /*3940*/  @!P0 BRA `(.L_x_64) ;  /* 0x0000004c00c08947 */ /* 0x014fea0003800000 */
.L_x_163:
[----:B-1----:R-:W-:-:S04]  /*3950*/  UIADD3 UR7, UPT, UPT, UR15, 0x1, URZ ;  /* 0x000000010f077890 */ /* 0x002fc8000fffe0ff */
[----:B------:R-:W-:-:S04]  /*3960*/  UISETP.NE.AND UP0, UPT, UR7, 0x4, UPT ;  /* 0x000000040700788c */ /* 0x000fc8000bf05270 */
[----:B------:R-:W-:Y:S02]  /*3970*/  USEL UR8, URZ, 0x1, UP0 ;  /* 0x00000001ff087887 */ /* 0x000fe40008000000 */
[----:B------:R-:W-:-:S04]  /*3980*/  USEL UR7, UR7, URZ, UP0 ;  /* 0x000000ff07077287 */ /* 0x000fc80008000000 */
[----:B------:R-:W-:Y:S01]  /*3990*/  ULEA UR6, UR7, UR5, 0x3 ;  /* 0x0000000507067291 */ /* 0x000fe2000f8e18ff */
[----:B------:R-:W-:-:S04]  /*39a0*/  LOP3.LUT R2, R11, UR8, RZ, 0x3c, !PT ;  /* 0x000000080b027c12 */ /* 0x000fc8000f8e3cff */
[----:B--2---:R-:W-:-:S04]  /*39b0*/  SHF.L.U32 R3, R2, 0x1f, RZ ;  /* 0x0000001f02037819 */ /* 0x004fc800000006ff */
[----:B------:R-:W1:Y:S02]  /*39c0*/  SYNCS.PHASECHK.TRANS64.TRYWAIT P0, [UR6], R3 ;  /* 0x00000003ff0075a7 */ /* 0x000e640008001106 */
[----:B-1----:R-:W-:Y:S05]  /*39d0*/  @!P0 BRA `(.L_x_65) ;  /* 0x0000004c00b48947 */ /* 0x002fea0003800000 */
.L_x_165:
        /* <DEDUP_REMOVED lines=9> */
.L_x_167:
[----:B------:R-:W-:-:S04]  /*3a70*/  UIADD3 UR7, UPT, UPT, UR7, 0x1, URZ ;  /* 0x0000000107077890 */ /* 0x000fc8000fffe0ff */
[----:B------:R-:W-:-:S04]  /*3a80*/  UISETP.NE.AND UP0, UPT, UR7, 0x4, UPT ;  /* 0x000000040700788c */ /* 0x000fc8000bf05270 */
[----:B------:R-:W-:Y:S02]  /*3a90*/  USEL UR6, URZ, 0x1, UP0 ;  /* 0x00000001ff067887 */ /* 0x000fe40008000000 */
[----:B------:R-:W-:-:S04]  /*3aa0*/  USEL UR7, UR7, URZ, UP0 ;  /* 0x000000ff07077287 */ /* 0x000fc80008000000 */
[----:B------:R-:W-:Y:S01]  /*3ab0*/  ULEA UR7, UR7, UR5, 0x3 ;  /* 0x0000000507077291 */ /* 0x000fe2000f8e18ff */
[----:B-1----:R-:W-:-:S04]  /*3ac0*/  LOP3.LUT R3, R2, UR6, RZ, 0x3c, !PT ;  /* 0x0000000602037c12 */ /* 0x002fc8000f8e3cff */
[----:B------:R-:W-:-:S04]  /*3ad0*/  SHF.L.U32 R3, R3, 0x1f, RZ ;  /* 0x0000001f03037819 */ /* 0x000fc800000006ff */
[----:B------:R-:W1:Y:S02]  /*3ae0*/  SYNCS.PHASECHK.TRANS64.TRYWAIT P0, [UR7], R3 ;  /* 0x00000003ff0075a7 */ /* 0x000e640008001107 */
[----:B-1----:R-:W-:Y:S05]  /*3af0*/  @!P0 BRA `(.L_x_67) ;  /* 0x0000004c009c8947 */ /* 0x002fea0003800000 */
.L_x_169:
[----:B------:R-:W-:Y:S01]  /*3b00*/  NOP ;  /* 0x0000000000007918 */ /* 0x000fe20000000000 */
[----:B-1----:R-:W1:Y:S01]  /*3b10*/  LDS R0, [UR4+0x14] ;  /* 0x00001404ff007984 */ /* 0x002e620008000800 */
[----:B------:R-:W-:Y:S01]  /*3b20*/  ULOP3.LUT UR6, UR16, 0xffff, URZ, 0xc0, !UPT ;  /* 0x0000ffff10067892 */ /* 0x000fe2000f8ec0ff */
[----:B------:R-:W-:Y:S01]  /*3b30*/  UMOV UR8, 0xffff ;  /* 0x0000ffff00087882 */ /* 0x000fe20000000000 */
[----:B------:R-:W-:Y:S02]  /*3b40*/  UMOV UR5, 0x1 ;  /* 0x0000000100057882 */ /* 0x000fe40000000000 */
[----:B------:R-:W-:-:S04]  /*3b50*/  USHF.R.U32.HI UR6, URZ, 0x5, UR6 ;  /* 0x00000005ff067899 */ /* 0x000fc80008011606 */
[----:B------:R-:W-:Y:S02]  /*3b60*/  USHF.L.U32 UR8, UR8, UR6, URZ ;  /* 0x0000000608087299 */ /* 0x000fe400080006ff */
[----:B------:R-:W-:-:S04]  /*3b70*/  USHF.L.U32 UR5, UR5, UR6, URZ ;  /* 0x0000000605057299 */ /* 0x000fc800080006ff */
[----:B-1----:R-:W-:-:S04]  /*3b80*/  LOP3.LUT R0, R0, UR8, RZ, 0xc0, !PT ;  /* 0x0000000800007c12 */ /* 0x002fc8000f8ec0ff */
[----:B------:R-:W-:-:S13]  /*3b90*/  ISETP.NE.AND P0, PT, R0, UR8, PT ;  /* 0x0000000800007c0c */ /* 0x000fda000bf05270 */
[----:B------:R-:W-:Y:S05]  /*3ba0*/  @P0 BRA `(.L_x_68) ;  /* 0x0000000000580947 */ /* 0x000fea0003800000 */
[----:B------:R-:W1:Y:S02]  /*3bb0*/  LDS R0, [UR4+0x18] ;  /* 0x00001804ff007984 */ /* 0x000e640008000800 */
[----:B-1----:R-:W-:-:S04]  /*3bc0*/  LOP3.LUT R0, R0, UR5, RZ, 0xc0, !PT ;  /* 0x0000000500007c12 */ /* 0x002fc8000f8ec0ff */
[----:B------:R-:W-:-:S13]  /*3bd0*/  ISETP.NE.AND P0, PT, R0, UR5, PT ;  /* 0x0000000500007c0c */ /* 0x000fda000bf05270 */
[----:B------:R-:W-:Y:S05]  /*3be0*/  @P0 BRA `(.L_x_69) ;  /* 0x00000000003c0947 */ /* 0x000fea0003800000 */
[----:B------:R-:W1:Y:S01]  /*3bf0*/  S2R R2, SR_LANEID ;  /* 0x0000000000027919 */ /* 0x000e620000000000 */
[----:B------:R-:W-:Y:S01]  /*3c00*/  ULOP3.LUT UR8, URZ, UR8, URZ, 0x33, !UPT ;  /* 0x00000008ff087292 */ /* 0x000fe2000f8e33ff */
[----:B------:R-:W-:Y:S01]  /*3c10*/  LOP3.LUT R4, RZ, UR5, RZ, 0x33, !PT ;  /* 0x00000005ff047c12 */ /* 0x000fe2000f8e33ff */
[----:B------:R-:W-:Y:S02]  /*3c20*/  VOTEU.ANY UR7, UPT, PT ;  /* 0x0000000000077886 */ /* 0x000fe400038e0100 */
[----:B------:R-:W-:Y:S01]  /*3c30*/  UFLO.U32 UR7, UR7 ;  /* 0x00000007000772bd */ /* 0x000fe200080e0000 */
[----:B------:R-:W2:Y:S01]  /*3c40*/  REDUX UR5, R4 ;  /* 0x00000000040573c4 */ /* 0x000ea20000000000 */
[----:B------:R-:W-:-:S06]  /*3c50*/  IMAD.U32 R0, RZ, RZ, UR8 ;  /* 0x00000008ff007e24 */ /* 0x000fcc000f8e00ff */
[----:B------:R4:W-:Y:S01]  /*3c60*/  UTCATOMSWS.AND URZ, UR8 ;  /* 0x0000000800ff79e3 */ /* 0x0009e20008000000 */
[----:B------:R-:W3:Y:S01]  /*3c70*/  REDUX UR6, R0 ;  /* 0x00000000000673c4 */ /* 0x000ee20000000000 */
[----:B-1----:R-:W-:Y:S01]  /*3c80*/  ISETP.EQ.U32.AND P0, PT, R2, UR7, PT ;  /* 0x0000000702007c0c */ /* 0x002fe2000bf02070 */
[----:B--2---:R-:W-:Y:S01]  /*3c90*/  IMAD.U32 R2, RZ, RZ, UR5 ;  /* 0x00000005ff027e24 */ /* 0x004fe2000f8e00ff */
[----:B---3--:R-:W-:-:S11]  /*3ca0*/  MOV R3, UR6 ;  /* 0x0000000600037c02 */ /* 0x008fd60008000f00 */
[----:B------:R4:W-:Y:S04]  /*3cb0*/  @P0 ATOMS.AND RZ, [UR4+0x14], R3 ;  /* 0x00001403ffff098c */ /* 0x0009e8000a800004 */
[----:B------:R4:W-:Y:S01]  /*3cc0*/  @P0 ATOMS.AND RZ, [UR4+0x18], R2 ;  /* 0x00001802ffff098c */ /* 0x0009e2000a800004 */
[----:B------:R-:W-:Y:S05]  /*3cd0*/  BRA `(.L_x_70) ;  /* 0x0000000000147947 */ /* 0x000fea0003800000 */
.L_x_69:
[----:B------:R-:W-:Y:S02]  /*3ce0*/  MOV R2, 0x3d00 ;  /* 0x00003d0000027802 */ /* 0x000fe40000000f00 */
[----:B---3-5:R-:W-:Y:S05]  /*3cf0*/  CALL.REL.NOINC `($__internal_0_$__cuda_sm10x_tcgen05_guardrail_trap_col_being_dealloced_not_returned_by_alloc) ;  /* 0x0000005000847944 */ /* 0x028fea0003c00000 */
[----:B------:R-:W-:Y:S05]  /*3d00*/  BRA `(.L_x_70) ;  /* 0x0000000000087947 */ /* 0x000fea0003800000 */
.L_x_68:
[----:B------:R-:W-:Y:S02]  /*3d10*/  MOV R2, 0x3d30 ;  /* 0x00003d3000027802 */ /* 0x000fe40000000f00 */
[----:B---3-5:R-:W-:Y:S05]  /*3d20*/  CALL.REL.NOINC `($__internal_2_$__cuda_sm10x_tcgen05_guardrail_trap_unallocated_columns_being_dealloced) ;  /* 0x0000005000907944 */ /* 0x028fea0003c00000 */
.L_x_70:
[----:B------:R-:W-:Y:S01]  /*3d30*/  NOP ;  /* 0x0000000000007918 */ /* 0x000fe20000000000 */
[----:B----4-:R-:W-:Y:S05]  /*3d40*/  EXIT ;  /* 0x000000000000794d */ /* 0x010fea0003800000 */
.L_x_52:
[----:B------:R-:W-:-:S09]  /*3d50*/  UISETP.NE.OR UP2, UPT, UR8, 0x3, !UP2 ;  /* 0x000000030800788c */ /* 0x000fd2000d745670 */
[----:B------:R-:W-:Y:S05]  /*3d60*/  BRA.U UP2, `(.L_x_71) ;  /* 0x0000001102147547 */ /* 0x000fea000b800000 */
[----:B------:R-:W1:Y:S01]  /*3d70*/  LDC R0, c[0x0][0xb30] ;  /* 0x0002cc00ff007b82 */ /* 0x000e620000000800 */
[----:B------:R-:W2:Y:S01]  /*3d80*/  LDCU.64 UR8, c[0x0][0x888] ;  /* 0x00011100ff0877ac */ /* 0x000ea20008000a00 */
[----:B------:R-:W-:Y:S02]  /*3d90*/  HFMA2 R25, -RZ, RZ, 0, 0 ;  /* 0x00000000ff197431 */ /* 0x000fe400000001ff */
[----:B------:R-:W-:Y:S01]  /*3da0*/  IMAD.MOV.U32 R32, RZ, RZ, 0x1 ;  /* 0x00000001ff207424 */ /* 0x000fe200078e00ff */
[----:B------:R-:W-:Y:S01]  /*3db0*/  MOV R23, 0x1000 ;  /* 0x0000100000177802 */ /* 0x000fe20000000f00 */
[----:B------:R-:W4:Y:S01]  /*3dc0*/  LDCU.64 UR4, c[0x0][0x890] ;  /* 0x00011200ff0477ac */ /* 0x000f220008000a00 */
[----:B------:R-:W-:Y:S01]  /*3dd0*/  IMAD.MOV.U32 R27, RZ, RZ, RZ ;  /* 0x000000ffff1b7224 */ /* 0x000fe200078e00ff */
[----:B------:R-:W3:Y:S01]  /*3de0*/  LDC R19, c[0x0][0x370] ;  /* 0x0000dc00ff137b82 */ /* 0x000ee20000000800 */
[----:B------:R-:W-:Y:S01]  /*3df0*/  UMOV UR7, 0x400 ;  /* 0x0000040000077882 */ /* 0x000fe20000000000 */
[----:B------:R-:W-:-:S02]  /*3e00*/  UPLOP3.LUT UP1, UPT, UPT, UPT, UPT, 0x40, 0x4 ;  /* 0x000000000004789c */ /* 0x000fc40003f2e870 */
[----:B------:R-:W-:-:S04]  /*3e10*/  ULEA UR7, UR37, UR7, 0x18 ;  /* 0x0000000725077291 */ /* 0x000fc8000f8ec0ff */
[----:B------:R-:W3:Y:S01]  /*3e20*/  LDC R2, c[0x0][0xb0c] ;  /* 0x0002c300ff027b82 */ /* 0x000ee20000000800 */
[----:B------:R-:W-:Y:S02]  /*3e30*/  UIADD3 UR13, UPT, UPT, UR7, 0x98, URZ ;  /* 0x00000098070d7890 */ /* 0x000fe4000fffe0ff */
[----:B--2---:R-:W-:Y:S02]  /*3e40*/  UISETP.NE.U32.AND UP2, UPT, UR8, URZ, UPT ;  /* 0x000000ff0800728c */ /* 0x004fe4000bf45070 */
[----:B------:R-:W-:Y:S02]  /*3e50*/  UIADD3 UR33, UPT, UPT, UR7, 0x80, URZ ;  /* 0x0000008007217890 */ /* 0x000fe4000fffe0ff */
[----:B----4-:R-:W-:Y:S01]  /*3e60*/  UISETP.NE.U32.AND UP3, UPT, UR4, URZ, UPT ;  /* 0x000000ff0400728c */ /* 0x010fe2000bf65070 */
[----:B------:R-:W2:Y:S01]  /*3e70*/  LDC R18, c[0x0][0xb20] ;  /* 0x0002c800ff127b82 */ /* 0x000ea20000000800 */
[----:B-1----:R-:W-:Y:S01]  /*3e80*/  ISETP.NE.AND P1, PT, R0, 0x1, PT ;  /* 0x000000010000780c */ /* 0x002fe20003f25270 */
[----:B------:R-:W-:-:S02]  /*3e90*/  UISETP.NE.AND.EX UP2, UPT, UR9, URZ, UPT, UP2 ;  /* 0x000000ff0900728c */ /* 0x000fc4000bf45320 */
[----:B------:R-:W-:Y:S02]  /*3ea0*/  UIADD3 UR25, UPT, UPT, UR7, 0x88, URZ ;  /* 0x0000008807197890 */ /* 0x000fe4000fffe0ff */
[----:B------:R-:W-:Y:S02]  /*3eb0*/  UIADD3 UR17, UPT, UPT, UR7, 0x90, URZ ;  /* 0x0000009007117890 */ /* 0x000fe4000fffe0ff */
[----:B------:R-:W1:Y:S01]  /*3ec0*/  LDC.64 R36, c[0x0][0x348] ;  /* 0x0000d200ff247b82 */ /* 0x000e620000000a00 */
[----:B------:R-:W-:Y:S02]  /*3ed0*/  UPRMT UR13, UR37, 0x654, UR13 ;  /* 0x00000654250d7896 */ /* 0x000fe4000800000d */
[----:B------:R-:W-:-:S05]  /*3ee0*/  UISETP.NE.AND.EX UP3, UPT, UR5, URZ, UPT, UP3 ;  /* 0x000000ff0500728c */ /* 0x000fca000bf65330 */
[----:B------:R-:W4:Y:S08]  /*3ef0*/  LDC.64 R16, c[0x0][0xb10] ;  /* 0x0002c400ff107b82 */ /* 0x000f300000000a00 */
[----:B------:R-:W1:Y:S08]  /*3f00*/  LDC.64 R6, c[0x0][0xb18] ;  /* 0x0002c600ff067b82 */ /* 0x000e700000000a00 */
[----:B------:R-:W1:Y:S08]  /*3f10*/  LDC.64 R4, c[0x0][0xb28] ;  /* 0x0002ca00ff047b82 */ /* 0x000e700000000a00 */
[----:B--23--:R-:W1:Y:S02]  /*3f20*/  LDC R22, c[0x0][0x374] ;  /* 0x0000dd00ff167b82 */ /* 0x00ce640000000800 */
.L_x_82:
[----:B------:R-:W-:Y:S02]  /*3f30*/  LEA R0, R27, UR7, 0x3 ;  /* 0x000000071b007c11 */ /* 0x000fe4000f8e18ff */
[----:B------:R-:W-:Y:S02]  /*3f40*/  SHF.L.U32 R3, R25, 0x1f, RZ ;  /* 0x0000001f19037819 */ /* 0x000fe400000006ff */
[----:B------:R-:W-:Y:S02]  /*3f50*/  LEA R28, R27, UR7, 0x4 ;  /* 0x000000071b1c7c11 */ /* 0x000fe4000f8e20ff */
[----:B--2---:R-:W2:Y:S02]  /*3f60*/  SYNCS.PHASECHK.TRANS64.TRYWAIT P0, [R0+URZ+0xd0], R3 ;  /* 0x0000d003000075a7 */ /* 0x004ea400080011ff */
[----:B--2---:R-:W-:Y:S05]  /*3f70*/  @!P0 BRA `(.L_x_72) ;  /* 0x0000004800948947 */ /* 0x004fea0003800000 */
.L_x_170:
[----:B------:R-:W-:Y:S01]  /*3f80*/  ISETP.GE.AND P0, PT, R26, 0x1, PT ;  /* 0x000000011a00780c */ /* 0x000fe20003f06270 */
[----:B------:R-:W3:Y:S01]  /*3f90*/  LDS.128 R28, [R28+0x160] ;  /* 0x000160001c1c7984 */ /* 0x000ee20000000c00 */
[----:B--2---:R-:W-:Y:S01]  /*3fa0*/  VIADD R0, R0, 0xe0 ;  /* 0x000000e000007836 */ /* 0x004fe20000000000 */
[----:B------:R-:W-:Y:S01]  /*3fb0*/  @!PT LDS RZ, [RZ] ;  /* 0x00000000fffff984 */ /* 0x000fe20000000800 */
[----:B------:R-:W-:Y:S01]  /*3fc0*/  @!PT LDS RZ, [RZ] ;  /* 0x00000000fffff984 */ /* 0x000fe20000000800 */
[----:B------:R-:W-:Y:S01]  /*3fd0*/  @!PT LDS RZ, [RZ] ;  /* 0x00000000fffff984 */ /* 0x000fe20000000800 */
[----:B------:R-:W-:Y:S01]  /*3fe0*/  @!PT LDS RZ, [RZ] ;  /* 0x00000000fffff984 */ /* 0x000fe20000000800 */
[----:B------:R2:W-:Y:S06]  /*3ff0*/  MEMBAR.ALL.CTA ;  /* 0x0000000000007992 */ /* 0x0005ec0000008000 */
[----:B--2---:R-:W2:Y:S01]  /*4000*/  FENCE.VIEW.ASYNC.S ;  /* 0x00000000000073c6 */ /* 0x004ea20000000000 */
[----:B------:R-:W-:Y:S04]  /*4010*/  PRMT R0, RZ, 0x654, R0 ;  /* 0x00000654ff007816 */ /* 0x000fe80000000000 */
[----:B--2---:R2:W-:Y:S01]  /*4020*/  SYNCS.ARRIVE.TRANS64.RED.A1T0 RZ, [R0+URZ], RZ ;  /* 0x000000ff00ff79a7 */ /* 0x0045e200081004ff */
[----:B---3--:R-:W-:Y:S11]  /*4030*/  LOP3.LUT P3, RZ, R30, 0x1, RZ, 0xc0, !PT ;  /* 0x000000011eff7812 */ /* 0x008ff6000786c0ff */
[----:B------:R-:W-:Y:S02]  /*4040*/  @!UPT UIADD3 URZ, UPT, UPT, URZ, URZ, URZ ;  /* 0x000000fffffff290 */ /* 0x000fe4000fffe0ff */
[----:B------:R-:W-:Y:S02]  /*4050*/  @P3 MOV R13, R28 ;  /* 0x0000001c000d3202 */ /* 0x000fe40000000f00 */
[----:B------:R-:W-:Y:S01]  /*4060*/  @P3 LOP3.LUT R8, R29, 0xffff, RZ, 0xc0, !PT ;  /* 0x0000ffff1d083812 */ /* 0x000fe200078ec0ff */
[----:B--2---:R-:W-:Y:S06]  /*4070*/  @!P0 BRA `(.L_x_73) ;  /* 0x0000000000a48947 */ /* 0x004fec0003800000 */
[----:B-1---5:R-:W-:Y:S01]  /*4080*/  IMAD.HI.U32 R33, R22, R7, RZ ;  /* 0x0000000716217227 */ /* 0x022fe200078e00ff */
[----:B------:R-:W-:Y:S02]  /*4090*/  ISETP.NE.AND P0, PT, R6, 0x1, PT ;  /* 0x000000010600780c */ /* 0x000fe40003f05270 */
[----:B------:R-:W-:Y:S01]  /*40a0*/  ISETP.NE.AND P2, PT, R26, 0x1, PT ;  /* 0x000000011a00780c */ /* 0x000fe20003f45270 */
[----:B----4-:R-:W-:Y:S01]  /*40b0*/  IMAD.HI.U32 R34, R19, R16, RZ ;  /* 0x0000001013227227 */ /* 0x010fe200078e00ff */
[----:B------:R-:W-:Y:S02]  /*40c0*/  SHF.R.U32.HI R33, RZ, R18, R33 ;  /* 0x00000012ff217219 */ /* 0x000fe40000011621 */
[----:B------:R-:W-:Y:S01]  /*40d0*/  ISETP.NE.AND P4, PT, R2, 0x1, PT ;  /* 0x000000010200780c */ /* 0x000fe20003f85270 */
[----:B------:R-:W-:Y:S01]  /*40e0*/  IMAD.HI.U32 R38, R13, R16, RZ ;  /* 0x000000100d267227 */ /* 0x000fe200078e00ff */
[----:B------:R-:W-:Y:S02]  /*40f0*/  SHF.R.U32.HI R34, RZ, R17, R34 ;  /* 0x00000011ff227219 */ /* 0x000fe40000011622 */
[----:B------:R-:W-:Y:S01]  /*4100*/  SEL R3, R22, R33, !P0 ;  /* 0x0000002116037207 */ /* 0x000fe20004000000 */
[C---:B------:R-:W-:Y:S01]  /*4110*/  IMAD.HI.U32 R33, R8.reuse, R7, RZ ;  /* 0x0000000708217227 */ /* 0x040fe200078e00ff */
[----:B------:R-:W-:Y:S02]  /*4120*/  SEL R11, R19, R34, !P4 ;  /* 0x00000022130b7207 */ /* 0x000fe40006000000 */
[----:B------:R-:W-:Y:S01]  /*4130*/  SHF.R.U32.HI R38, RZ, R17, R38 ;  /* 0x00000011ff267219 */ /* 0x000fe20000011626 */
[----:B------:R-:W-:Y:S01]  /*4140*/  IMAD.HI.U32 R40, R3, R4, RZ ;  /* 0x0000000403287227 */ /* 0x000fe200078e00ff */
[----:B------:R-:W-:Y:S03]  /*4150*/  SHF.R.U32.HI R33, RZ, R18, R33 ;  /* 0x00000012ff217219 */ /* 0x000fe60000011621 */
[----:B------:R-:W-:Y:S01]  /*4160*/  IMAD.HI.U32 R34, R11, R4, RZ ;  /* 0x000000040b227227 */ /* 0x000fe200078e00ff */
[----:B------:R-:W-:Y:S02]  /*4170*/  @P2 SHF.R.U32.HI R3, RZ, R5, R40 ;  /* 0x00000005ff032219 */ /* 0x000fe40000011628 */
[----:B------:R-:W-:Y:S02]  /*4180*/  SEL R9, R8, R33, !P0 ;  /* 0x0000002108097207 */ /* 0x000fe40004000000 */
[----:B------:R-:W-:Y:S01]  /*4190*/  @P2 SHF.R.U32.HI R11, RZ, R5, R34 ;  /* 0x00000005ff0b2219 */ /* 0x000fe20000011622 */
[C---:B------:R-:W-:Y:S01]  /*41a0*/  IMAD R10, R26.reuse, R3, RZ ;  /* 0x000000031a0a7224 */ /* 0x040fe200078e02ff */
[----:B------:R-:W-:Y:S01]  /*41b0*/  SEL R3, R13, R38, !P4 ;  /* 0x000000260d037207 */ /* 0x000fe20006000000 */
[C---:B------:R-:W-:Y:S03]  /*41c0*/  IMAD.HI.U32 R14, R9.reuse, R4, RZ ;  /* 0x00000004090e7227 */ /* 0x040fe600078e00ff */
[----:B------:R-:W-:Y:S01]  /*41d0*/  ISETP.GE.AND P0, PT, R9, R10, PT ;  /* 0x0000000a0900720c */ /* 0x000fe20003f06270 */
[C---:B------:R-:W-:Y:S01]  /*41e0*/  IMAD R12, R26.reuse, R11, RZ ;  /* 0x0000000b1a0c7224 */ /* 0x040fe200078e02ff */
[-C--:B------:R-:W-:Y:S04]  /*41f0*/  SHF.R.U32.HI R14, RZ, R5.reuse, R14 ;  /* 0x00000005ff0e7219 */ /* 0x080fe8000001160e */
[----:B------:R-:W-:Y:S02]  /*4200*/  ISETP.GE.OR P0, PT, R3, R12, P0 ;  /* 0x0000000c0300720c */ /* 0x000fe40000706670 */
[----:B------:R-:W-:Y:S05]  /*4210*/  SEL R15, R9, R14, !P2 ;  /* 0x0000000e090f7207 */ /* 0x000fea0005000000 */
[----:B------:R-:W-:Y:S04]  /*4220*/  IMAD.MOV R14, RZ, RZ, -R15 ;  /* 0x000000ffff0e7224 */ /* 0x000fe800078e0a0f */
[----:B------:R-:W-:Y:S02]  /*4230*/  IMAD R14, R26, R14, R9 ;  /* 0x0000000e1a0e7224 */ /* 0x000fe400078e0209 */
[C---:B------:R-:W-:Y:S05]  /*4240*/  @!P0 IMAD.HI.U32 R10, R3.reuse, R4, RZ ;  /* 0x00000004030a8227 */ /* 0x040fea00078e00ff */
[----:B------:R-:W-:Y:S04]  /*4250*/  @!P0 SHF.R.U32.HI R10, RZ, R5, R10 ;  /* 0x00000005ff0a8219 */ /* 0x000fe8000001160a */
[----:B------:R-:W-:Y:S01]  /*4260*/  @!P0 SEL R0, R3, R10, !P2 ;  /* 0x0000000a03008207 */ /* 0x000fe20005000000 */
[----:B------:R-:W-:Y:S03]  /*4270*/  IMAD.MOV R10, RZ, RZ, -R3 ;  /* 0x000000ffff0a7224 */ /* 0x000fe600078e0a03 */
[----:B------:R-:W-:Y:S01]  /*4280*/  @!P0 IADD3 R15, PT, PT, R15, -R0, RZ ;  /* 0x800000000f0f8210 */ /* 0x000fe20007ffe0ff */
[----:B------:R-:W-:Y:S01]  /*4290*/  @!P0 IMAD R0, R11, R14, R0 ;  /* 0x0000000e0b008224 */ /* 0x000fe200078e0200 */
[----:B------:R-:W-:Y:S01]  /*42a0*/  IADD3 R11, PT, PT, -R9, RZ, RZ ;  /* 0x000000ff090b7210 */ /* 0x000fe20007ffe1ff */
[----:B------:R-:W-:Y:S02]  /*42b0*/  IMAD R13, R2, R10, R13 ;  /* 0x0000000a020d7224 */ /* 0x000fe400078e020d */
[----:B------:R-:W-:Y:S02]  /*42c0*/  @!P0 IMAD R9, R15, R26, R3 ;  /* 0x0000001a0f098224 */ /* 0x000fe400078e0203 */
[----:B------:R-:W-:Y:S02]  /*42d0*/  @!P0 IMAD.MOV.U32 R3, RZ, RZ, R0 ;  /* 0x000000ffff038224 */ /* 0x000fe400078e0000 */
[----:B------:R-:W-:Y:S02]  /*42e0*/  IMAD R8, R6, R11, R8 ;  /* 0x0000000b06087224 */ /* 0x000fe400078e0208 */
[----:B------:R-:W-:Y:S02]  /*42f0*/  IMAD R13, R3, R2, R13 ;  /* 0x00000002030d7224 */ /* 0x000fe400078e020d */
[----:B------:R-:W-:Y:S02]  /*4300*/  IMAD R8, R9, R6, R8 ;  /* 0x0000000609087224 */ /* 0x000fe400078e0208 */
.L_x_73:
[----:B------:R-:W-:Y:S05]  /*4310*/  BRA.U UP1, `(.L_x_74) ;  /* 0x0000000101107547 */ /* 0x000fea000b800000 */
[----:B------:R-:W-:Y:S04]  /*4320*/  MOV R0, UR6 ;  /* 0x0000000600007c02 */ /* 0x000fe80008000f00 */
[----:B------:R-:W-:Y:S04]  /*4330*/  SHF.L.U32 R3, R0, 0x1f, RZ ;  /* 0x0000001f00037819 */ /* 0x000fe800000006ff */
[----:B------:R-:W2:Y:S02]  /*4340*/  SYNCS.PHASECHK.TRANS64.TRYWAIT P0, [UR7+0xc8], R3 ;  /* 0x0000c803ff0075a7 */ /* 0x000ea40008001107 */
[----:B--2---:R-:W-:Y:S05]  /*4350*/  @!P0 BRA `(.L_x_75) ;  /* 0x0000004400b08947 */ /* 0x004fea0003800000 */
.L_x_74:
[----:B------:R-:W-:Y:S02]  /*4360*/  R2UR UR35, R21 ;  /* 0x00000000152372ca */ /* 0x000fe400000e0000 */
[----:B------:R-:W-:Y:S02]  /*4370*/  R2UR UR34, R20 ;  /* 0x00000000142272ca */ /* 0x000fe400000e0000 */
[----:B------:R-:W-:Y:S02]  /*4380*/  ISETP.NE.U32.AND P2, PT, RZ, UR4, PT ;  /* 0x00000004ff007c0c */ /* 0x000fe4000bf45070 */
[----:B------:R-:W-:Y:S02]  /*4390*/  SHF.L.U32 R12, R32, 0x1f, RZ ;  /* 0x0000001f200c7819 */ /* 0x000fe400000006ff */
[----:B------:R-:W-:Y:S05]  /*43a0*/  ISETP.NE.AND.EX P2, PT, RZ, UR5, PT, P2 ;  /* 0x00000005ff007c0c */ /* 0x000fea000bf45320 */
[----:B------:R-:W-:Y:S02]  /*43b0*/  USHF.L.U32 UR35, UR35, 0x6, URZ ;  /* 0x0000000623237899 */ /* 0x000fe400080006ff */
[----:B------:R-:W-:Y:S01]  /*43c0*/  USHF.L.U32 UR34, UR34, 0x7, URZ ;  /* 0x0000000722227899 */ /* 0x000fe200080006ff */
[----:B------:R-:W-:Y:S11]  /*43d0*/  BRA.U !UP3, `(.L_x_76) ;  /* 0x000000010b347547 */ /* 0x000ff6000b800000 */
[----:B------:R-:W-:Y:S01]  /*43e0*/  UPLOP3.LUT UP0, UPT, UPT, UPT, UP2, 0x80, 0x8 ;  /* 0x000000000008789c */ /* 0x000fe20003f0f020 */
[----:B--2---:R-:W-:Y:S02]  /*43f0*/  HFMA2 R0, -RZ, RZ, 0, 5.9604644775390625e-08 ;  /* 0x00000001ff007431 */ /* 0x004fe400000001ff */
[----:B------:R-:W-:Y:S03]  /*4400*/  IMAD.MOV.U32 R59, RZ, RZ, 0x1 ;  /* 0x00000001ff3b7424 */ /* 0x000fe600078e00ff */
[----:B------:R-:W-:Y:S05]  /*4410*/  PLOP3.LUT P0, PT, PT, PT, UP0, 0x80, 0x8 ;  /* 0x000000000008781c */ /* 0x000fea0003f0f008 */
[----:B------:R-:W2:Y:S01]  /*4420*/  @UP0 LDCU.64 UR10, c[0x0][0x888] ;  /* 0x00011100ff0a07ac */ /* 0x000ea20008000a00 */
[----:B------:R-:W-:Y:S07]  /*4430*/  @UP0 UIMAD UR8, UR36, UR4, URZ ;  /* 0x00000004240802a4 */ /* 0x000fee000f8e02ff */
[----:B------:R-:W-:Y:S01]  /*4440*/  @!P0 PRMT R59, R0, 0x7610, R59 ;  /* 0x00007610003b8816 */ /* 0x000fe2000000003b */
[----:B--2---:R-:W-:Y:S03]  /*4450*/  @UP0 UIMAD.WIDE UR10, UR8, 0x4, UR10 ;  /* 0x00000004080a08a5 */ /* 0x004fe6000f8e020a */
[----:B------:R-:W2:Y:S03]  /*4460*/  @!UP0 LDCU UR8, c[0x0][0x880] ;  /* 0x00011000ff0887ac */ /* 0x000ea60008000800 */
[----:B------:R-:W-:Y:S01]  /*4470*/  IMAD.U32 R10, RZ, RZ, UR10 ;  /* 0x0000000aff0a7e24 */ /* 0x000fe2000f8e00ff */
[----:B------:R-:W-:Y:S05]  /*4480*/  MOV R11, UR11 ;  /* 0x0000000b000b7c02 */ /* 0x000fea0008000f00 */
[----:B-----5:R3:W5:Y:S02]  /*4490*/  @P0 LDG.E R35, desc[UR46][R10.64] ;  /* 0x0000002e0a230981 */ /* 0x020764000c1e1900 */
[----:B--23--:R-:W-:Y:S07]  /*44a0*/  @!P0 IMAD.U32 R35, RZ, RZ, UR8 ;  /* 0x00000008ff238e24 */ /* 0x00cfee000f8e00ff */
.L_x_76:
[----:B-----5:R-:W-:Y:S01]  /*44b0*/  @!P2 FSETP.EQ.AND P0, PT, R35, RZ, PT ;  /* 0x000000ff2300a20b */ /* 0x020fe20003f02000 */
[----:B------:R-:W-:Y:S01]  /*44c0*/  @!UPT UIADD3 URZ, UPT, UPT, URZ, URZ, URZ ;  /* 0x000000fffffff290 */ /* 0x000fe2000fffe0ff */
[----:B------:R-:W-:Y:S11]  /*44d0*/  @!P2 BRA `(.L_x_77) ;  /* 0x000000000014a947 */ /* 0x000ff60003800000 */
[----:B------:R-:W-:Y:S02]  /*44e0*/  LOP3.LUT P2, RZ, R59, 0xff, RZ, 0xc0, !PT ;  /* 0x000000ff3bff7812 */ /* 0x000fe4000784c0ff */
[----:B------:R-:W-:Y:S04]  /*44f0*/  PLOP3.LUT P0, PT, PT, PT, UP0, 0x80, 0x8 ;  /* 0x000000000008781c */ /* 0x000fe80003f0f008 */
[----:B------:R-:W-:Y:S07]  /*4500*/  PLOP3.LUT P0, PT, P0, PT, PT, 0x8, 0x80 ;  /* 0x000000000080781c */ /* 0x000fee000070e170 */
[----:B------:R-:W-:Y:S11]  /*4510*/  @P2 FSETP.EQ.AND P0, PT, R35, RZ, PT ;  /* 0x000000ff2300220b */ /* 0x000ff60003f02000 */
[----:B------:R-:W-:Y:S02]  /*4520*/  @!UPT UIADD3 URZ, UPT, UPT, URZ, URZ, URZ ;  /* 0x000000fffffff290 */ /* 0x000fe4000fffe0ff */
.L_x_77:
[----:B------:R-:W3:Y:S01]  /*4530*/  SYNCS.PHASECHK.TRANS64.TRYWAIT P2, [UR7+0xa0], R12 ;  /* 0x0000a00cff0075a7 */ /* 0x000ee20008041107 */
[----:B------:R-:W-:Y:S04]  /*4540*/  ELECT P4, URZ, PT ;  /* 0x0000000000ff782f */ /* 0x000fe80003880000 */
[----:B------:R-:W-:Y:S11]  /*4550*/  PLOP3.LUT P4, PT, P0, P4, PT, 0xf2, 0x2f ;  /* 0x00000000002f781c */ /* 0x000ff60000789e72 */
[----:B------:R-:W-:Y:S02]  /*4560*/  @!UPT UIADD3 URZ, UPT, UPT, URZ, URZ, URZ ;  /* 0x000000fffffff290 */ /* 0x000fe4000fffe0ff */
[----:B-1----:R-:W-:Y:S05]  /*4570*/  @!P4 IADD3 R9, P0, PT, R36, 0x580, RZ ;  /* 0x000005802409c810 */ /* 0x002fea0007f1e0ff */
[----:B--2---:R-:W-:Y:S01]  /*4580*/  @!P4 IMAD.X R0, RZ, RZ, R37, P0 ;  /* 0x000000ffff00c224 */ /* 0x004fe200000e0625 */
[----:B---3--:R-:W-:Y:S07]  /*4590*/  @!P2 BRA `(.L_x_78) ;  /* 0x000000440038a947 */ /* 0x008fee0003800000 */
.L_x_173:
[----:B------:R-:W-:Y:S01]  /*45a0*/  @!P4 R2UR UR8, R0 ;  /* 0x000000000008c2ca */ /* 0x000fe200000e0000 */
[----:B------:R-:W-:Y:S01]  /*45b0*/  VOTEU.ALL UP1, P4 ;  /* 0x0000000000ff7886 */ /* 0x000fe20002020000 */
[----:B------:R-:W-:Y:S01]  /*45c0*/  @!P4 R2UR UR9, R9 ;  /* 0x000000000909c2ca */ /* 0x000fe200000e0000 */
[----:B------:R-:W-:Y:S01]  /*45d0*/  @!P4 IMAD.MOV.U32 R0, RZ, RZ, 0x1000 ;  /* 0x00001000ff00c424 */ /* 0x000fe200078e00ff */
[----:B------:R-:W-:Y:S01]  /*45e0*/  UMOV UR10, 0x0 ;  /* 0x00000000000a7882 */ /* 0x000fe20000000000 */
[----:B------:R-:W-:Y:S01]  /*45f0*/  UMOV UR11, 0x10000000 ;  /* 0x10000000000b7882 */ /* 0x000fe20000000000 */
[----:B------:R-:W-:Y:S01]  /*4600*/  @!UP1 UIADD3 UR32, UPT, UPT, UR7, 0x200, URZ ;  /* 0x0000020007209890 */ /* 0x000fe2000fffe0ff */
[----:B------:R-:W-:Y:S01]  /*4610*/  @!P4 IADD3 R9, P0, PT, R36, 0x580, RZ ;  /* 0x000005802409c810 */ /* 0x000fe20007f1e0ff */
[----:B------:R-:W-:Y:S05]  /*4620*/  VOTEU.ALL UP1, P4 ;  /* 0x0000000000ff7886 */ /* 0x000fea0002020000 */
[----:B------:R-:W-:Y:S01]  /*4630*/  IMAD.U32 R11, RZ, RZ, UR8 ;  /* 0x00000008ff0b7e24 */ /* 0x000fe2000f8e00ff */
[----:B------:R-:W-:Y:S01]  /*4640*/  UPRMT UR8, UR37, 0x654, UR33 ;  /* 0x0000065425087896 */ /* 0x000fe20008000021 */
[----:B------:R-:W-:Y:S03]  /*4650*/  IMAD.U32 R10, RZ, RZ, UR9 ;  /* 0x00000009ff0a7e24 */ /* 0x000fe6000f8e00ff */
[----:B------:R-:W-:Y:S02]  /*4660*/  @!P4 R2UR UR15, R11 ;  /* 0x000000000b0fc2ca */ /* 0x000fe400000e0000 */
[----:B------:R-:W-:Y:S11]  /*4670*/  @!P4 R2UR UR14, R10 ;  /* 0x000000000a0ec2ca */ /* 0x000ff600000e0000 */
[----:B------:R-:W-:Y:S02]  /*4680*/  @!UPT UIADD3 URZ, UPT, UPT, URZ, URZ, URZ ;  /* 0x000000fffffff290 */ /* 0x000fe4000fffe0ff */
[----:B------:R2:W-:Y:S01]  /*4690*/  @!UP1 UTMALDG.3D [UR32], [UR14], desc[UR10] ;  /* 0x00000a200e0095b4 */ /* 0x0005e20008011000 */
[----:B------:R3:W-:Y:S01]  /*46a0*/  @!P4 SYNCS.ARRIVE.TRANS64.RED.A0TR RZ, [UR7+0x80], R0 ;  /* 0x00008000ffffc9a7 */ /* 0x0007e20008300407 */
[----:B------:R-:W-:Y:S01]  /*46b0*/  SYNCS.ARRIVE.TRANS64.RED.A1T0 RZ, [UR8], RZ ;  /* 0x000000ffffff79a7 */ /* 0x000fe20008100408 */
[----:B---3--:R-:W-:Y:S01]  /*46c0*/  @!P4 IMAD.X R0, RZ, RZ, R37, P0 ;  /* 0x000000ffff00c224 */ /* 0x008fe200000e0625 */
[----:B------:R-:W3:Y:S02]  /*46d0*/  SYNCS.PHASECHK.TRANS64.TRYWAIT P2, [UR7+0xa8], R12 ;  /* 0x0000a80cff0075a7 */ /* 0x000ee40008041107 */
[----:B--23--:R-:W-:Y:S05]  /*46e0*/  @!P2 BRA `(.L_x_79) ;  /* 0x0000004000fca947 */ /* 0x00cfea0003800000 */
.L_x_175:
        /* <DEDUP_REMOVED lines=8> */
[----:B------:R-:W-:Y:S01]  /*4770*/  @!UP1 UIADD3 UR24, UPT, UPT, UR7, 0x1200, URZ ;  /* 0x0000120007189890 */ /* 0x000fe2000fffe0ff */
[----:B------:R-:W-:Y:S01]  /*4780*/  VOTEU.ALL UP1, P4 ;  /* 0x0000000000ff7886 */ /* 0x000fe20002020000 */
[----:B------:R-:W-:Y:S01]  /*4790*/  UMOV UR27, UR35 ;  /* 0x00000023001b7c82 */ /* 0x000fe20008000000 */
[----:B------:R-:W-:Y:S02]  /*47a0*/  UMOV UR28, UR36 ;  /* 0x00000024001c7c82 */ /* 0x000fe40008000000 */
[----:B------:R-:W-:Y:S01]  /*47b0*/  IMAD.U32 R11, RZ, RZ, UR8 ;  /* 0x00000008ff0b7e24 */ /* 0x000fe2000f8e00ff */
[----:B------:R-:W-:Y:S01]  /*47c0*/  UPRMT UR8, UR37, 0x654, UR25 ;  /* 0x0000065425087896 */ /* 0x000fe20008000019 */
[----:B------:R-:W-:Y:S02]  /*47d0*/  IMAD.U32 R10, RZ, RZ, UR9 ;  /* 0x00000009ff0a7e24 */ /* 0x000fe4000f8e00ff */
[----:B------:R-:W-:Y:S01]  /*47e0*/  @!P4 IMAD.X R20, RZ, RZ, R37, P0 ;  /* 0x000000ffff14c224 */ /* 0x000fe200000e0625 */
[----:B------:R-:W-:Y:S02]  /*47f0*/  @!P4 R2UR UR15, R11 ;  /* 0x000000000b0fc2ca */ /* 0x000fe400000e0000 */
[----:B------:R-:W-:Y:S11]  /*4800*/  @!P4 R2UR UR14, R10 ;  /* 0x000000000a0ec2ca */ /* 0x000ff600000e0000 */
[----:B------:R-:W-:Y:S02]  /*4810*/  @!UPT UIADD3 URZ, UPT, UPT, URZ, URZ, URZ ;  /* 0x000000fffffff290 */ /* 0x000fe4000fffe0ff */
[----:B------:R2:W-:Y:S01]  /*4820*/  @!UP1 UTMALDG.3D [UR24], [UR14], desc[UR10] ;  /* 0x00000a180e0095b4 */ /* 0x0005e20008011000 */
[----:B------:R2:W-:Y:S01]  /*4830*/  @!P4 SYNCS.ARRIVE.TRANS64.RED.A0TR RZ, [UR7+0x88], R0 ;  /* 0x00008800ffffc9a7 */ /* 0x0005e20008300407 */
[----:B------:R-:W-:Y:S01]  /*4840*/  SYNCS.ARRIVE.TRANS64.RED.A1T0 RZ, [UR8], RZ ;  /* 0x000000ffffff79a7 */ /* 0x000fe20008100408 */
[----:B------:R-:W3:Y:S02]  /*4850*/  SYNCS.PHASECHK.TRANS64.TRYWAIT P2, [UR7+0xb0], R12 ;  /* 0x0000b00cff0075a7 */ /* 0x000ee40008041107 */
[----:B--23--:R-:W-:Y:S05]  /*4860*/  @!P2 BRA `(.L_x_80) ;  /* 0x0000004000b4a947 */ /* 0x00cfea0003800000 */
.L_x_177:
[----:B------:R-:W2:Y:S01]  /*4870*/  LDC.64 R14, c[0x0][0xb10] ;  /* 0x0002c400ff0e7b82 */ /* 0x000ea20000000a00 */
[----:B------:R-:W-:Y:S01]  /*4880*/  @!P4 R2UR UR8, R20 ;  /* 0x000000001408c2ca */ /* 0x000fe200000e0000 */
[----:B------:R-:W-:Y:S01]  /*4890*/  VOTEU.ALL UP1, P4 ;  /* 0x0000000000ff7886 */ /* 0x000fe20002020000 */
[----:B------:R-:W-:Y:S01]  /*48a0*/  @!P4 R2UR UR9, R21 ;  /* 0x000000001509c2ca */ /* 0x000fe200000e0000 */
[----:B------:R-:W-:Y:S01]  /*48b0*/  UMOV UR10, 0x0 ;  /* 0x00000000000a7882 */ /* 0x000fe20000000000 */
[----:B------:R-:W-:Y:S03]  /*48c0*/  UMOV UR11, 0x10000000 ;  /* 0x10000000000b7882 */ /* 0x000fe60000000000 */
[----:B------:R-:W3:Y:S01]  /*48d0*/  LDC.64 R10, c[0x0][0xb18] ;  /* 0x0002c600ff0a7b82 */ /* 0x000ee20000000a00 */
[----:B------:R-:W-:Y:S01]  /*48e0*/  @!UP1 UIADD3 UR18, UPT, UPT, UR34, 0x40, URZ ;  /* 0x0000004022129890 */ /* 0x000fe2000fffe0ff */
[----:B------:R-:W-:Y:S01]  /*48f0*/  @P3 SHF.R.U32.HI R24, RZ, 0x10, R29 ;  /* 0x00000010ff183819 */ /* 0x000fe2000001161d */
[----:B------:R-:W-:Y:S01]  /*4900*/  @!UP1 UIADD3 UR16, UPT, UPT, UR7, 0x2200, URZ ;  /* 0x0000220007109890 */ /* 0x000fe2000fffe0ff */
[----:B------:R-:W-:Y:S01]  /*4910*/  VIADD R27, R27, 0x1 ;  /* 0x000000011b1b7836 */ /* 0x000fe20000000000 */
[----:B------:R-:W-:Y:S03]  /*4920*/  VOTEU.ALL UP1, P4 ;  /* 0x0000000000ff7886 */ /* 0x000fe60002020000 */
[----:B------:R-:W5:Y:S01]  /*4930*/  @!P1 LDC R0, c[0x0][0xb20] ;  /* 0x0002c800ff009b82 */ /* 0x000f620000000800 */
[----:B------:R-:W-:Y:S01]  /*4940*/  UMOV UR19, UR35 ;  /* 0x0000002300137c82 */ /* 0x000fe20008000000 */
[----:B------:R-:W-:Y:S01]  /*4950*/  IMAD.U32 R21, RZ, RZ, UR8 ;  /* 0x00000008ff157e24 */ /* 0x000fe2000f8e00ff */
[----:B------:R-:W-:Y:S05]  /*4960*/  UMOV UR20, UR36 ;  /* 0x0000002400147c82 */ /* 0x000fea0008000000 */
[----:B-1----:R-:W1:Y:S01]  /*4970*/  @!P1 LDC R3, c[0x0][0xb0c] ;  /* 0x0002c300ff039b82 */ /* 0x002e620000000800 */
[----:B------:R-:W-:Y:S01]  /*4980*/  IMAD.U32 R20, RZ, RZ, UR9 ;  /* 0x00000009ff147e24 */ /* 0x000fe2000f8e00ff */
[----:B------:R-:W-:Y:S01]  /*4990*/  UPRMT UR8, UR37, 0x654, UR17 ;  /* 0x0000065425087896 */ /* 0x000fe20008000011 */
[----:B------:R-:W-:Y:S03]  /*49a0*/  @!P4 R2UR UR15, R21 ;  /* 0x00000000150fc2ca */ /* 0x000fe600000e0000 */
[----:B------:R-:W-:Y:S01]  /*49b0*/  @!P4 R2UR UR14, R20 ;  /* 0x00000000140ec2ca */ /* 0x000fe200000e0000 */
[----:B------:R-:W-:Y:S11]  /*49c0*/  @!P4 IMAD.MOV.U32 R20, RZ, RZ, 0x1000 ;  /* 0x00001000ff14c424 */ /* 0x000ff600078e00ff */
[----:B------:R-:W-:Y:S01]  /*49d0*/  @!UPT UIADD3 URZ, UPT, UPT, URZ, URZ, URZ ;  /* 0x000000fffffff290 */ /* 0x000fe2000fffe0ff */
[----:B------:R1:W-:Y:S01]  /*49e0*/  @!UP1 UTMALDG.3D [UR16], [UR14], desc[UR10] ;  /* 0x00000a100e0095b4 */ /* 0x0003e20008011000 */
[----:B------:R1:W-:Y:S02]  /*49f0*/  @!P4 SYNCS.ARRIVE.TRANS64.RED.A0TR RZ, [UR7+0x90], R20 ;  /* 0x00009014ffffc9a7 */ /* 0x0003e40008300407 */
[----:B-1----:R-:W-:Y:S01]  /*4a00*/  @!P1 ISETP.NE.AND P2, PT, R3, 0x1, PT ;  /* 0x000000010300980c */ /* 0x002fe20003f45270 */
[C---:B--2---:R-:W-:Y:S01]  /*4a10*/  @!P1 IMAD.HI.U32 R14, R13.reuse, R14, RZ ;  /* 0x0000000e0d0e9227 */ /* 0x044fe200078e00ff */
[----:B---3--:R-:W-:Y:S03]  /*4a20*/  @!P1 ISETP.NE.AND P0, PT, R10, 0x1, PT ;  /* 0x000000010a00980c */ /* 0x008fe60003f05270 */
[C---:B------:R-:W-:Y:S01]  /*4a30*/  @!P1 IMAD.HI.U32 R11, R8.reuse, R11, RZ ;  /* 0x0000000b080b9227 */ /* 0x040fe200078e00ff */
[----:B------:R-:W-:Y:S04]  /*4a40*/  @!P1 SHF.R.U32.HI R14, RZ, R15, R14 ;  /* 0x0000000fff0e9219 */ /* 0x000fe8000001160e */
[----:B-----5:R-:W-:Y:S01]  /*4a50*/  @!P1 SHF.R.U32.HI R9, RZ, R0, R11 ;  /* 0x00000000ff099219 */ /* 0x020fe2000001160b */
[----:B------:R-:W-:Y:S01]  /*4a60*/  SYNCS.ARRIVE.TRANS64.RED.A1T0 RZ, [UR8], RZ ;  /* 0x000000ffffff79a7 */ /* 0x000fe20008100408 */
[----:B------:R-:W-:Y:S02]  /*4a70*/  @!P1 SEL R14, R13, R14, !P2 ;  /* 0x0000000e0d0e9207 */ /* 0x000fe40005000000 */
[----:B------:R-:W-:Y:S01]  /*4a80*/  @!P1 SEL R9, R8, R9, !P0 ;  /* 0x0000000908099207 */ /* 0x000fe20004000000 */
[----:B------:R-:W1:Y:S04]  /*4a90*/  SYNCS.PHASECHK.TRANS64.TRYWAIT P5, [UR7+0xb8], R12 ;  /* 0x0000b80cff0075a7 */ /* 0x000e6800080a1107 */
[----:B------:R-:W-:Y:S02]  /*4aa0*/  @!P1 IMAD.IADD R0, R9, 0x1, -R14 ;  /* 0x0000000109009824 */ /* 0x000fe400078e0a0e */
[----:B------:R-:W-:Y:S02]  /*4ab0*/  @!P1 IMAD.IADD R9, R14, 0x1, -R9 ;  /* 0x000000010e099824 */ /* 0x000fe400078e0a09 */
[----:B------:R-:W-:Y:S02]  /*4ac0*/  @!P1 IMAD R13, R0, R3, R13 ;  /* 0x00000003000d9224 */ /* 0x000fe400078e020d */
[----:B------:R-:W-:Y:S01]  /*4ad0*/  @!P1 IMAD R8, R9, R10, R8 ;  /* 0x0000000a09089224 */ /* 0x000fe200078e0208 */
[----:B-1----:R-:W-:Y:S06]  /*4ae0*/  @!P5 BRA `(.L_x_81) ;  /* 0x00000040002cd947 */ /* 0x002fec0003800000 */
.L_x_179:
[----:B-1----:R-:W-:Y:S01]  /*4af0*/  @!P4 IADD3 R3, P0, PT, R36, 0x580, RZ ;  /* 0x000005802403c810 */ /* 0x002fe20007f1e0ff */
[----:B------:R-:W-:Y:S01]  /*4b00*/  VOTEU.ALL UP1, P4 ;  /* 0x0000000000ff7886 */ /* 0x000fe20002020000 */
[----:B------:R-:W-:Y:S01]  /*4b10*/  UMOV UR18, 0x0 ;  /* 0x0000000000127882 */ /* 0x000fe20000000000 */
[----:B------:R-:W-:Y:S01]  /*4b20*/  UMOV UR19, 0x10000000 ;  /* 0x1000000000137882 */ /* 0x000fe20000000000 */
[----:B------:R-:W-:Y:S01]  /*4b30*/  @!P4 R2UR UR9, R3 ;  /* 0x000000000309c2ca */ /* 0x000fe200000e0000 */
[----:B------:R-:W-:Y:S01]  /*4b40*/  @!P4 IMAD.X R0, RZ, RZ, R37, P0 ;  /* 0x000000ffff00c224 */ /* 0x000fe200000e0625 */
[----:B------:R-:W-:Y:S01]  /*4b50*/  @!UP1 UIADD3 UR10, UPT, UPT, UR34, 0x60, URZ ;  /* 0x00000060220a9890 */ /* 0x000fe2000fffe0ff */
[----:B------:R-:W-:Y:S01]  /*4b60*/  ISETP.NE.AND P0, PT, R27, 0x2, PT ;  /* 0x000000021b00780c */ /* 0x000fe20003f05270 */
[----:B------:R-:W-:Y:S01]  /*4b70*/  UMOV UR11, UR35 ;  /* 0x00000023000b7c82 */ /* 0x000fe20008000000 */
[----:B------:R-:W-:Y:S01]  /*4b80*/  UMOV UR12, UR36 ;  /* 0x00000024000c7c82 */ /* 0x000fe20008000000 */
[----:B------:R-:W-:Y:S01]  /*4b90*/  @!P4 R2UR UR8, R0 ;  /* 0x000000000008c2ca */ /* 0x000fe200000e0000 */
[----:B------:R-:W-:Y:S01]  /*4ba0*/  IMAD.IADD R20, R8, 0x1, R58 ;  /* 0x0000000108147824 */ /* 0x000fe200078e023a */
[----:B------:R-:W-:Y:S01]  /*4bb0*/  @P3 R2UR UR36, R24 ;  /* 0x00000000182432ca */ /* 0x000fe200000e0000 */
[----:B------:R-:W-:Y:S01]  /*4bc0*/  IMAD.IADD R21, R13, 0x1, R60 ;  /* 0x000000010d157824 */ /* 0x000fe200078e023c */
[----:B------:R-:W-:Y:S02]  /*4bd0*/  SEL R0, RZ, 0x1, P0 ;  /* 0x00000001ff007807 */ /* 0x000fe40000000000 */
[----:B------:R-:W-:Y:S01]  /*4be0*/  LOP3.LUT R32, R32, 0x1, RZ, 0x3c, !PT ;  /* 0x0000000120207812 */ /* 0x000fe200078e3cff */
[----:B------:R-:W-:Y:S01]  /*4bf0*/  IMAD.U32 R10, RZ, RZ, UR9 ;  /* 0x00000009ff0a7e24 */ /* 0x000fe2000f8e00ff */
[----:B------:R-:W-:Y:S01]  /*4c00*/  @!UP1 UIADD3 UR9, UPT, UPT, UR7, 0x98, URZ ;  /* 0x0000009807099890 */ /* 0x000fe2000fffe0ff */
[----:B------:R-:W-:Y:S02]  /*4c10*/  LOP3.LUT R25, R25, R0, RZ, 0x3c, !PT ;  /* 0x0000000019197212 */ /* 0x000fe400078e3cff */
[----:B------:R-:W-:Y:S02]  /*4c20*/  SEL R27, R27, RZ, P0 ;  /* 0x000000ff1b1b7207 */ /* 0x000fe40000000000 */
[----:B------:R-:W-:Y:S01]  /*4c30*/  IMAD.U32 R11, RZ, RZ, UR8 ;  /* 0x00000008ff0b7e24 */ /* 0x000fe2000f8e00ff */
[----:B------:R-:W-:Y:S01]  /*4c40*/  @!P4 R2UR UR14, R10 ;  /* 0x000000000a0ec2ca */ /* 0x000fe200000e0000 */
[----:B------:R-:W-:Y:S01]  /*4c50*/  @!UP1 UIADD3 UR8, UPT, UPT, UR7, 0x3200, URZ ;  /* 0x0000320007089890 */ /* 0x000fe2000fffe0ff */
[----:B------:R-:W-:Y:S02]  /*4c60*/  VOTEU.ALL UP1, P4 ;  /* 0x0000000000ff7886 */ /* 0x000fe40002020000 */
[----:B------:R-:W-:Y:S11]  /*4c70*/  @!P4 R2UR UR15, R11 ;  /* 0x000000000b0fc2ca */ /* 0x000ff600000e0000 */
[----:B------:R-:W-:Y:S02]  /*4c80*/  @!UPT UIADD3 URZ, UPT, UPT, URZ, URZ, URZ ;  /* 0x000000fffffff290 */ /* 0x000fe4000fffe0ff */
[----:B------:R2:W-:Y:S01]  /*4c90*/  @!UP1 UTMALDG.3D [UR8], [UR14], desc[UR18] ;  /* 0x000012080e0095b4 */ /* 0x0005e20008011000 */
[----:B------:R2:W-:Y:S01]  /*4ca0*/  @!P4 SYNCS.ARRIVE.TRANS64.RED.A0TR RZ, [UR7+0x98], R23 ;  /* 0x00009817ffffc9a7 */ /* 0x0005e20008300407 */
[----:B------:R-:W-:Y:S01]  /*4cb0*/  UPLOP3.LUT UP1, UPT, UPT, UPT, UPT, 0x80, 0x8 ;  /* 0x000000000008789c */ /* 0x000fe20003f2f070 */
[----:B------:R-:W-:Y:S01]  /*4cc0*/  SYNCS.ARRIVE.TRANS64.RED.A1T0 RZ, [UR13], RZ ;  /* 0x000000ffffff79a7 */ /* 0x000fe2000810040d */
[----:B------:R-:W-:Y:S09]  /*4cd0*/  @P3 BRA `(.L_x_82) ;  /* 0xfffffff000943947 */ /* 0x000ff2000383ffff */
[----:B------:R-:W-:-:S04]  /*4ce0*/  SHF.L.U32 R3, R32, 0x1f, RZ ;  /* 0x0000001f20037819 */ /* 0x000fc800000006ff */
[----:B------:R-:W1:Y:S02]  /*4cf0*/  SYNCS.PHASECHK.TRANS64.TRYWAIT P0, [UR7+0xa0], R3 ;  /* 0x0000a003ff0075a7 */ /* 0x000e640008001107 */
[----:B-1----:R-:W-:Y:S05]  /*4d00*/  @!P0 BRA `(.L_x_83) ;  /* 0x0000003c00bc8947 */ /* 0x002fea0003800000 */
.L_x_181:
[----:B------:R-:W3:Y:S02]  /*4d10*/  SYNCS.PHASECHK.TRANS64.TRYWAIT P0, [UR7+0xa8], R3 ;  /* 0x0000a803ff0075a7 */ /* 0x000ee40008001107 */
[----:B---3--:R-:W-:Y:S05]  /*4d20*/  @!P0 BRA `(.L_x_84) ;  /* 0x0000003c00cc8947 */ /* 0x008fea0003800000 */
.L_x_183:
[----:B------:R-:W3:Y:S02]  /*4d30*/  SYNCS.PHASECHK.TRANS64.TRYWAIT P0, [UR7+0xb0], R3 ;  /* 0x0000b003ff0075a7 */ /* 0x000ee40008001107 */
[----:B---3--:R-:W-:Y:S05]  /*4d40*/  @!P0 BRA `(.L_x_85) ;  /* 0x0000003c00dc8947 */ /* 0x008fea0003800000 */
.L_x_185:
[----:B-1----:R-:W-:-:S07]  /*4d50*/  MOV R0, UR7 ;  /* 0x0000000700007c02 */ /* 0x002fce0008000f00 */
.L_x_86:
[----:B-1----:R-:W-:-:S04]  /*4d60*/  SHF.L.U32 R3, R32, 0x1f, RZ ;  /* 0x0000001f20037819 */ /* 0x002fc800000006ff */
[----:B------:R1:W3:Y:S03]  /*4d70*/  SYNCS.PHASECHK.TRANS64.TRYWAIT P0, [R0+URZ+0xb8], R3 ;  /* 0x0000b803000075a7 */ /* 0x0002e600080011ff */
[----:B---3--:R-:W-:Y:S05]  /*4d80*/  @!P0 NANOSLEEP.SYNCS 0x989680 ;  /* 0x009896800000895d */ /* 0x008fea0003900000 */
[----:B------:R-:W3:Y:S02]  /*4d90*/  @!P0 SYNCS.PHASECHK.TRANS64 P0, [R0+URZ+0xb8], R3 ;  /* 0x0000b803000085a7 */ /* 0x000ee400080010ff */
[----:B--23--:R-:W-:Y:S05]  /*4da0*/  @P0 EXIT ;  /* 0x000000000000094d */ /* 0x00cfea0003800000 */
[----:B------:R-:W-:Y:S05]  /*4db0*/  BRA `(.L_x_86) ;  /* 0xfffffffc00e87947 */ /* 0x000fea000383ffff */
.L_x_71:
[----:B------:R-:W-:-:S06]  /*4dc0*/  UISETP.GE.AND UP1, UPT, UR8, 0x4, UPT ;  /* 0x000000040800788c */ /* 0x000fcc000bf26270 */
[----:B------:R-:W-:-:S13]  /*4dd0*/  PLOP3.LUT P0, PT, PT, PT, UP1, 0x80, 0x8 ;  /* 0x000000000008781c */ /* 0x000fda0003f0f018 */
[----:B------:R-:W-:Y:S05]  /*4de0*/  @!P0 EXIT ;  /* 0x000000000000894d */ /* 0x000fea0003800000 */
[----:B------:R-:W-:Y:S01]  /*4df0*/  BAR.SYNC.DEFER_BLOCKING 0x6, 0xa0 ;  /* 0x0182800000007b1d */ /* 0x000fe20000010000 */
[C---:B------:R-:W-:Y:S01]  /*4e00*/  IMAD.SHL.U32 R7, R72.reuse, 0x20, RZ ;  /* 0x0000002048077824 */ /* 0x040fe200078e00ff */
[----:B------:R-:W-:Y:S01]  /*4e10*/  SHF.R.U32.HI R0, RZ, 0x1, R72 ;  /* 0x00000001ff007819 */ /* 0x000fe20000011648 */
[C---:B------:R-:W-:Y:S01]  /*4e20*/  IMAD.SHL.U32 R64, R72.reuse, 0x10, RZ ;  /* 0x0000001048407824 */ /* 0x040fe200078e00ff */
[C---:B------:R-:W-:Y:S01]  /*4e30*/  LOP3.LUT P0, RZ, R72.reuse, 0x4, RZ, 0xc0, !PT ;  /* 0x0000000448ff7812 */ /* 0x040fe2000780c0ff */
[----:B------:R-:W-:Y:S01]  /*4e40*/  IMAD.U32 R32, R72, 0x10000, RZ ;  /* 0x0001000048207824 */ /* 0x000fe200078e00ff */
[----:B------:R-:W-:Y:S02]  /*4e50*/  UMOV UR48, 0x400 ;  /* 0x0000040000307882 */ /* 0x000fe40000000000 */
[----:B------:R-:W1:Y:S01]  /*4e60*/  LDC R63, c[0x0][0x370] ;  /* 0x0000dc00ff3f7b82 */ /* 0x000e620000000800 */
[----:B------:R-:W-:Y:S01]  /*4e70*/  ULEA UR48, UR37, UR48, 0x18 ;  /* 0x0000003025307291 */ /* 0x000fe2000f8ec0ff */
[----:B------:R-:W-:Y:S01]  /*4e80*/  LOP3.LUT R5, R7, 0xc0, RZ, 0xc0, !PT ;  /* 0x000000c007057812 */ /* 0x000fe200078ec0ff */
[----:B------:R-:W-:Y:S01]  /*4e90*/  IMAD.MOV.U32 R71, RZ, RZ, 0x20 ;  /* 0x00000020ff477424 */ /* 0x000fe200078e00ff */
[----:B------:R-:W-:Y:S01]  /*4ea0*/  LOP3.LUT R64, R64, 0x600, RZ, 0xc0, !PT ;  /* 0x0000060040407812 */ /* 0x000fe200078ec0ff */
[----:B------:R-:W-:Y:S01]  /*4eb0*/  UIADD3 UR4, UPT, UPT, UR48, 0x200, URZ ;  /* 0x0000020030047890 */ /* 0x000fe2000fffe0ff */
[----:B------:R-:W-:Y:S01]  /*4ec0*/  LOP3.LUT R0, R5, 0x8, R0, 0xf8, !PT ;  /* 0x0000000805007812 */ /* 0x000fe200078ef800 */
[----:B------:R-:W-:Y:S01]  /*4ed0*/  IMAD.SHL.U32 R5, R72, 0x4, RZ ;  /* 0x0000000448057824 */ /* 0x000fe200078e00ff */
[----:B------:R-:W2:Y:S01]  /*4ee0*/  LDC R28, c[0x0][0xb0c] ;  /* 0x0002c300ff1c7b82 */ /* 0x000ea20000000800 */
[----:B------:R-:W-:Y:S01]  /*4ef0*/  LOP3.LUT R64, R64, 0x20, R7, 0xf8, !PT ;  /* 0x0000002040407812 */ /* 0x000fe200078ef807 */
[----:B------:R-:W-:Y:S01]  /*4f00*/  IMAD.MOV.U32 R70, RZ, RZ, 0x1 ;  /* 0x00000001ff467424 */ /* 0x000fe200078e00ff */
[----:B------:R-:W-:Y:S01]  /*4f10*/  LOP3.LUT R32, R32, 0x600000, RZ, 0xc0, !PT ;  /* 0x0060000020207812 */ /* 0x000fe200078ec0ff */
[----:B------:R-:W-:Y:S01]  /*4f20*/  IMAD.MOV.U32 R30, RZ, RZ, RZ ;  /* 0x000000ffff1e7224 */ /* 0x000fe200078e00ff */
[----:B------:R-:W-:-:S02]  /*4f30*/  LOP3.LUT R5, R0, 0x18, R5, 0x78, !PT ;  /* 0x0000001800057812 */ /* 0x000fc400078e7805 */
[----:B------:R-:W-:Y:S02]  /*4f40*/  CS2R R68, SRZ ;  /* 0x0000000000447805 */ /* 0x000fe4000001ff00 */
[----:B------:R-:W-:Y:S01]  /*4f50*/  LOP3.LUT R64, R64, 0x100, R7, 0xf8, !PT ;  /* 0x0000010040407812 */ /* 0x000fe200078ef807 */
[----:B------:R-:W4:Y:S01]  /*4f60*/  LDC R61, c[0x0][0xb20] ;  /* 0x0002c800ff3d7b82 */ /* 0x000f220000000800 */
[----:B------:R-:W3:Y:S01]  /*4f70*/  LDS R3, [UR48+0x180] ;  /* 0x00018030ff037984 */ /* 0x000ee20008000800 */
[----:B------:R-:W-:Y:S01]  /*4f80*/  LOP3.LUT R72, R72, 0x60, RZ, 0xc0, !PT ;  /* 0x0000006048487812 */ /* 0x000fe200078ec0ff */
[----:B------:R-:W-:Y:S01]  /*4f90*/  IMAD.MOV.U32 R75, RZ, RZ, RZ ;  /* 0x000000ffff4b7224 */ /* 0x000fe200078e00ff */
[----:B------:R-:W-:Y:S01]  /*4fa0*/  LOP3.LUT R64, R64, R5, RZ, 0xfc, !PT ;  /* 0x0000000540407212 */ /* 0x000fe200078efcff */
[----:B------:R-:W-:Y:S01]  /*4fb0*/  IMAD.U32 R66, RZ, RZ, UR4 ;  /* 0x00000004ff427e24 */ /* 0x000fe2000f8e00ff */
[----:B------:R-:W-:Y:S01]  /*4fc0*/  SEL R71, R71, 0xffffffe0, !P0 ;  /* 0xffffffe047477807 */ /* 0x000fe20004000000 */
[----:B------:R-:W1:Y:S01]  /*4fd0*/  LDCU.64 UR52, c[0x0][0x348] ;  /* 0x00006900ff3477ac */ /* 0x000e620008000a00 */
[----:B------:R-:W1:Y:S01]  /*4fe0*/  LDC R27, c[0x0][0xb30] ;  /* 0x0002cc00ff1b7b82 */ /* 0x000e620000000800 */
[----:B------:R-:W1:Y:S01]  /*4ff0*/  LDCU.64 UR38, c[0x0][0x888] ;  /* 0x00011100ff2677ac */ /* 0x000e620008000a00 */
[----:B------:R-:W1:Y:S06]  /*5000*/  LDCU.64 UR44, c[0x0][0x890] ;  /* 0x00011200ff2c77ac */ /* 0x000e6c0008000a00 */
[----:B------:R-:W1:Y:S01]  /*5010*/  LDC.64 R56, c[0x0][0xb10] ;  /* 0x0002c400ff387b82 */ /* 0x000e620000000a00 */
[----:B------:R-:W-:Y:S01]  /*5020*/  UMOV UR49, URZ ;  /* 0x000000ff00317c82 */ /* 0x000fe20008000000 */
[----:B------:R-:W-:-:S06]  /*5030*/  UMOV UR51, URZ ;  /* 0x000000ff00337c82 */ /* 0x000fcc0008000000 */
[----:B------:R-:W1:Y:S08]  /*5040*/  LDC.64 R24, c[0x0][0xb18] ;  /* 0x0002c600ff187b82 */ /* 0x000e700000000a00 */
[----:B------:R-:W1:Y:S08]  /*5050*/  LDC.64 R22, c[0x0][0xb28] ;  /* 0x0002ca00ff167b82 */ /* 0x000e700000000a00 */
[----:B------:R-:W1:Y:S01]  /*5060*/  LDC.64 R54, c[0x0][0x8b0] ;  /* 0x00022c00ff367b82 */ /* 0x000e620000000a00 */
[----:B---3--:R-:W-:-:S07]  /*5070*/  IMAD.IADD R32, R3, 0x1, R32 ;  /* 0x0000000103207824 */ /* 0x008fce00078e0220 */
[----:B------:R-:W3:Y:S08]  /*5080*/  LDC.64 R52, c[0x0][0x8a8] ;  /* 0x00022a00ff347b82 */ /* 0x000ef00000000a00 */
[----:B--2-4-:R-:W1:Y:S02]  /*5090*/  LDC R62, c[0x0][0x374] ;  /* 0x0000dd00ff3e7b82 */ /* 0x014e640000000800 */
.L_x_130:
[C---:B------:R-:W-:Y:S02]  /*50a0*/  LEA R0, R75.reuse, UR48, 0x3 ;  /* 0x000000304b007c11 */ /* 0x040fe4000f8e18ff */
[----:B------:R-:W-:Y:S02]  /*50b0*/  SHF.L.U32 R3, R68, 0x1f, RZ ;  /* 0x0000001f44037819 */ /* 0x000fe400000006ff */
[----:B------:R-:W-:Y:S02]  /*50c0*/  LEA R16, R75, UR48, 0x4 ;  /* 0x000000304b107c11 */ /* 0x000fe4000f8e20ff */
[----:B------:R-:W2:Y:S02]  /*50d0*/  SYNCS.PHASECHK.TRANS64.TRYWAIT P0, [R0+URZ+0xd0], R3 ;  /* 0x0000d003000075a7 */ /* 0x000ea400080011ff */
[----:B-12---:R-:W-:Y:S05]  /*50e0*/  @!P0 BRA `(.L_x_87) ;  /* 0x0000003c000c8947 */ /* 0x006fea0003800000 */
.L_x_186:
[----:B------:R-:W4:Y:S01]  /*50f0*/  LDC.64 R12, c[0x0][0xb10] ;  /* 0x0002c400ff0c7b82 */ /* 0x000f220000000a00 */
[----:B------:R-:W3:Y:S01]  /*5100*/  LDS.128 R16, [R16+0x160] ;  /* 0x0001600010107984 */ /* 0x000ee20000000c00 */
[----:B-1----:R-:W-:Y:S01]  /*5110*/  ISETP.NE.AND P1, PT, R27, 0x1, PT ;  /* 0x000000011b00780c */ /* 0x002fe20003f25270 */
[----:B--2---:R-:W-:Y:S01]  /*5120*/  VIADD R0, R0, 0xe0 ;  /* 0x000000e000007836 */ /* 0x004fe20000000000 */
[----:B------:R-:W-:Y:S04]  /*5130*/  ISETP.GE.AND P0, PT, R26, 0x1, PT ;  /* 0x000000011a00780c */ /* 0x000fe80003f06270 */
[----:B------:R-:W1:Y:S01]  /*5140*/  LDC.64 R10, c[0x0][0xb18] ;  /* 0x0002c600ff0a7b82 */ /* 0x000e620000000a00 */
[----:B------:R-:W-:Y:S01]  /*5150*/  PRMT R0, RZ, 0x654, R0 ;  /* 0x00000654ff007816 */ /* 0x000fe20000000000 */
[----:B------:R-:W-:Y:S01]  /*5160*/  @!PT LDS RZ, [RZ] ;  /* 0x00000000fffff984 */ /* 0x000fe20000000800 */
[----:B------:R-:W-:Y:S01]  /*5170*/  @!PT LDS RZ, [RZ] ;  /* 0x00000000fffff984 */ /* 0x000fe20000000800 */
[----:B------:R-:W-:Y:S01]  /*5180*/  @!PT LDS RZ, [RZ] ;  /* 0x00000000fffff984 */ /* 0x000fe20000000800 */
[----:B------:R-:W-:Y:S01]  /*5190*/  @!PT LDS RZ, [RZ] ;  /* 0x00000000fffff984 */ /* 0x000fe20000000800 */
[----:B------:R2:W-:Y:S06]  /*51a0*/  MEMBAR.ALL.CTA ;  /* 0x0000000000007992 */ /* 0x0005ec0000008000 */
[----:B--2---:R-:W2:Y:S01]  /*51b0*/  FENCE.VIEW.ASYNC.S ;  /* 0x00000000000073c6 */ /* 0x004ea20000000000 */
[----:B------:R-:W1:Y:S08]  /*51c0*/  @!P1 LDC R14, c[0x0][0xb20] ;  /* 0x0002c800ff0e9b82 */ /* 0x000e700000000800 */
[----:B------:R-:W1:Y:S01]  /*51d0*/  @!P1 LDC R9, c[0x0][0xb0c] ;  /* 0x0002c300ff099b82 */ /* 0x000e620000000800 */
[----:B--2---:R2:W-:Y:S01]  /*51e0*/  SYNCS.ARRIVE.TRANS64.RED.A1T0 RZ, [R0+URZ], RZ ;  /* 0x000000ff00ff79a7 */ /* 0x0045e200081004ff */
[----:B---3--:R-:W-:Y:S04]  /*51f0*/  LOP3.LUT P4, RZ, R18, 0x1, RZ, 0xc0, !PT ;  /* 0x0000000112ff7812 */ /* 0x008fe8000788c0ff */
[----:B------:R-:W-:Y:S09]  /*5200*/  P2R R73, PR, RZ, 0x10 ;  /* 0x00000010ff497803 */ /* 0x000ff20000000000 */
[----:B------:R-:W-:Y:S02]  /*5210*/  @P4 MOV R31, R16 ;  /* 0x00000010001f4202 */ /* 0x000fe40000000f00 */
[----:B------:R-:W-:Y:S01]  /*5220*/  @P4 LOP3.LUT R29, R17, 0xffff, RZ, 0xc0, !PT ;  /* 0x0000ffff111d4812 */ /* 0x000fe200078ec0ff */
[----:B--2-4-:R-:W-:Y:S06]  /*5230*/  @!P0 BRA `(.L_x_88) ;  /* 0x0000000000a48947 */ /* 0x014fec0003800000 */
[----:B------:R-:W-:Y:S01]  /*5240*/  IMAD.HI.U32 R36, R62, R25, RZ ;  /* 0x000000193e247227 */ /* 0x000fe200078e00ff */
[----:B------:R-:W-:Y:S02]  /*5250*/  ISETP.NE.AND P0, PT, R24, 0x1, PT ;  /* 0x000000011800780c */ /* 0x000fe40003f05270 */
[----:B------:R-:W-:Y:S01]  /*5260*/  ISETP.NE.AND P2, PT, R26, 0x1, PT ;  /* 0x000000011a00780c */ /* 0x000fe20003f45270 */
[-C--:B------:R-:W-:Y:S01]  /*5270*/  IMAD.HI.U32 R34, R63, R56.reuse, RZ ;  /* 0x000000383f227227 */ /* 0x080fe200078e00ff */
[----:B------:R-:W-:Y:S02]  /*5280*/  SHF.R.U32.HI R37, RZ, R61, R36 ;  /* 0x0000003dff257219 */ /* 0x000fe40000011624 */
[----:B------:R-:W-:Y:S01]  /*5290*/  ISETP.NE.AND P3, PT, R28, 0x1, PT ;  /* 0x000000011c00780c */ /* 0x000fe20003f65270 */
[----:B------:R-:W-:Y:S01]  /*52a0*/  IMAD.HI.U32 R40, R29, R25, RZ ;  /* 0x000000191d287227 */ /* 0x000fe200078e00ff */
[----:B------:R-:W-:Y:S02]  /*52b0*/  SHF.R.U32.HI R34, RZ, R57, R34 ;  /* 0x00000039ff227219 */ /* 0x000fe40000011622 */
[----:B------:R-:W-:Y:S01]  /*52c0*/  SEL R3, R62, R37, !P0 ;  /* 0x000000253e037207 */ /* 0x000fe20004000000 */
[----:B------:R-:W-:Y:S01]  /*52d0*/  IMAD.HI.U32 R38, R31, R56, RZ ;  /* 0x000000381f267227 */ /* 0x000fe200078e00ff */
[----:B------:R-:W-:Y:S03]  /*52e0*/  SEL R7, R63, R34, !P3 ;  /* 0x000000223f077207 */ /* 0x000fe60005800000 */
[-C--:B------:R-:W-:Y:S01]  /*52f0*/  IMAD.HI.U32 R34, R3, R22.reuse, RZ ;  /* 0x0000001603227227 */ /* 0x080fe200078e00ff */
[----:B------:R-:W-:Y:S03]  /*5300*/  SHF.R.U32.HI R38, RZ, R57, R38 ;  /* 0x00000039ff267219 */ /* 0x000fe60000011626 */
[----:B------:R-:W-:Y:S01]  /*5310*/  IMAD.HI.U32 R36, R7, R22, RZ ;  /* 0x0000001607247227 */ /* 0x000fe200078e00ff */
[----:B------:R-:W-:Y:S02]  /*5320*/  @P2 SHF.R.U32.HI R3, RZ, R23, R34 ;  /* 0x00000017ff032219 */ /* 0x000fe40000011622 */
[----:B------:R-:W-:Y:S02]  /*5330*/  SHF.R.U32.HI R34, RZ, R61, R40 ;  /* 0x0000003dff227219 */ /* 0x000fe40000011628 */
[----:B------:R-:W-:Y:S01]  /*5340*/  @P2 SHF.R.U32.HI R7, RZ, R23, R36 ;  /* 0x00000017ff072219 */ /* 0x000fe20000011624 */
[C---:B------:R-:W-:Y:S01]  /*5350*/  IMAD R2, R26.reuse, R3, RZ ;  /* 0x000000031a027224 */ /* 0x040fe200078e02ff */
[----:B------:R-:W-:Y:S02]  /*5360*/  SEL R5, R29, R34, !P0 ;  /* 0x000000221d057207 */ /* 0x000fe40004000000 */
[----:B------:R-:W-:Y:S01]  /*5370*/  SEL R3, R31, R38, !P3 ;  /* 0x000000261f037207 */ /* 0x000fe20005800000 */
[----:B------:R-:W-:Y:S01]  /*5380*/  IMAD R4, R26, R7, RZ ;  /* 0x000000071a047224 */ /* 0x000fe200078e02ff */
[C---:B------:R-:W-:Y:S01]  /*5390*/  ISETP.GE.AND P0, PT, R5.reuse, R2, PT ;  /* 0x000000020500720c */ /* 0x040fe20003f06270 */
[----:B------:R-:W-:Y:S03]  /*53a0*/  IMAD.HI.U32 R6, R5, R22, RZ ;  /* 0x0000001605067227 */ /* 0x000fe600078e00ff */
[----:B------:R-:W-:Y:S01]  /*53b0*/  ISETP.GE.OR P0, PT, R3, R4, P0 ;  /* 0x000000040300720c */ /* 0x000fe20000706670 */
[----:B------:R-:W-:Y:S01]  /*53c0*/  IMAD.MOV R4, RZ, RZ, -R3 ;  /* 0x000000ffff047224 */ /* 0x000fe200078e0a03 */
[-C--:B------:R-:W-:Y:S03]  /*53d0*/  SHF.R.U32.HI R6, RZ, R23.reuse, R6 ;  /* 0x00000017ff067219 */ /* 0x080fe60000011606 */
[----:B------:R-:W-:Y:S01]  /*53e0*/  IMAD R31, R28, R4, R31 ;  /* 0x000000041c1f7224 */ /* 0x000fe200078e021f */
[----:B------:R-:W-:Y:S05]  /*53f0*/  SEL R15, R5, R6, !P2 ;  /* 0x00000006050f7207 */ /* 0x000fea0005000000 */
[----:B------:R-:W-:Y:S02]  /*5400*/  IMAD.MOV R6, RZ, RZ, -R15 ;  /* 0x000000ffff067224 */ /* 0x000fe400078e0a0f */
[C---:B------:R-:W-:Y:S04]  /*5410*/  @!P0 IMAD.HI.U32 R2, R3.reuse, R22, RZ ;  /* 0x0000001603028227 */ /* 0x040fe800078e00ff */
[----:B------:R-:W-:Y:S01]  /*5420*/  IMAD R6, R26, R6, R5 ;  /* 0x000000061a067224 */ /* 0x000fe200078e0205 */
[----:B------:R-:W-:Y:S04]  /*5430*/  @!P0 SHF.R.U32.HI R2, RZ, R23, R2 ;  /* 0x00000017ff028219 */ /* 0x000fe80000011602 */
[----:B------:R-:W-:Y:S02]  /*5440*/  @!P0 SEL R0, R3, R2, !P2 ;  /* 0x0000000203008207 */ /* 0x000fe40005000000 */
[----:B------:R-:W-:Y:S02]  /*5450*/  IADD3 R2, PT, PT, -R5, RZ, RZ ;  /* 0x000000ff05027210 */ /* 0x000fe40007ffe1ff */
[----:B------:R-:W-:Y:S01]  /*5460*/  @!P0 IADD3 R8, PT, PT, R15, -R0, RZ ;  /* 0x800000000f088210 */ /* 0x000fe20007ffe0ff */
[----:B------:R-:W-:Y:S02]  /*5470*/  @!P0 IMAD R0, R7, R6, R0 ;  /* 0x0000000607008224 */ /* 0x000fe400078e0200 */
[----:B------:R-:W-:Y:S02]  /*5480*/  IMAD R29, R24, R2, R29 ;  /* 0x00000002181d7224 */ /* 0x000fe400078e021d */
[----:B------:R-:W-:Y:S02]  /*5490*/  @!P0 IMAD R5, R8, R26, R3 ;  /* 0x0000001a08058224 */ /* 0x000fe400078e0203 */
[----:B------:R-:W-:Y:S04]  /*54a0*/  @!P0 IMAD.MOV.U32 R3, RZ, RZ, R0 ;  /* 0x000000ffff038224 */ /* 0x000fe800078e0000 */
[----:B------:R-:W-:Y:S02]  /*54b0*/  IMAD R31, R3, R28, R31 ;  /* 0x0000001c031f7224 */ /* 0x000fe400078e021f */
[----:B------:R-:W-:Y:S07]  /*54c0*/  IMAD R29, R5, R24, R29 ;  /* 0x00000018051d7224 */ /* 0x000fee00078e021d */
.L_x_88:
[----:B-1----:R-:W-:Y:S01]  /*54d0*/  @!P1 ISETP.NE.AND P0, PT, R10, 0x1, PT ;  /* 0x000000010a00980c */ /* 0x002fe20003f05270 */
[----:B------:R-:W-:Y:S01]  /*54e0*/  @!P1 IMAD.HI.U32 R3, R29, R11, RZ ;  /* 0x0000000b1d039227 */ /* 0x000fe200078e00ff */
[----:B------:R-:W-:Y:S01]  /*54f0*/  R2UR UR42, R21 ;  /* 0x00000000152a72ca */ /* 0x000fe200000e0000 */
[----:B------:R-:W-:Y:S01]  /*5500*/  BSSY.RECONVERGENT B6, `(.L_x_89) ;  /* 0x0000031000067945 */ /* 0x000fe20003800200 */
[----:B------:R-:W-:Y:S01]  /*5510*/  R2UR UR41, R20 ;  /* 0x00000000142972ca */ /* 0x000fe200000e0000 */
[----:B------:R-:W-:Y:S01]  /*5520*/  @!P1 IMAD.HI.U32 R0, R31, R12, RZ ;  /* 0x0000000c1f009227 */ /* 0x000fe200078e00ff */
[----:B------:R-:W-:Y:S02]  /*5530*/  @!P1 SHF.R.U32.HI R2, RZ, R14, R3 ;  /* 0x0000000eff029219 */ /* 0x000fe40000011603 */
[----:B------:R-:W-:Y:S01]  /*5540*/  @!P1 ISETP.NE.AND P2, PT, R9, 0x1, PT ;  /* 0x000000010900980c */ /* 0x000fe20003f45270 */
[----:B------:R-:W-:Y:S01]  /*5550*/  VIADD R75, R75, 0x1 ;  /* 0x000000014b4b7836 */ /* 0x000fe20000000000 */
[----:B------:R-:W-:Y:S02]  /*5560*/  @!P1 SEL R2, R29, R2, !P0 ;  /* 0x000000021d029207 */ /* 0x000fe40004000000 */
[----:B------:R-:W-:Y:S02]  /*5570*/  @!P1 SHF.R.U32.HI R0, RZ, R13, R0 ;  /* 0x0000000dff009219 */ /* 0x000fe40000011600 */
[----:B------:R-:W-:Y:S01]  /*5580*/  LOP3.LUT P0, RZ, R66, 0x1b0, RZ, 0xc0, !PT ;  /* 0x000001b042ff7812 */ /* 0x000fe2000780c0ff */
[----:B------:R-:W-:Y:S01]  /*5590*/  USHF.L.U32 UR42, UR42, 0x6, URZ ;  /* 0x000000062a2a7899 */ /* 0x000fe200080006ff */
[----:B------:R-:W-:Y:S01]  /*55a0*/  @!P1 SEL R3, R31, R0, !P2 ;  /* 0x000000001f039207 */ /* 0x000fe20005000000 */
[----:B------:R-:W-:Y:S01]  /*55b0*/  USHF.L.U32 UR41, UR41, 0x7, URZ ;  /* 0x0000000729297899 */ /* 0x000fe200080006ff */
[----:B------:R-:W-:Y:S03]  /*55c0*/  @P4 SHF.R.U32.HI R67, RZ, 0x10, R17 ;  /* 0x00000010ff434819 */ /* 0x000fe60000011611 */
[----:B------:R-:W-:Y:S02]  /*55d0*/  @!P1 IMAD.IADD R0, R2, 0x1, -R3 ;  /* 0x0000000102009824 */ /* 0x000fe400078e0a03 */
[----:B------:R-:W-:Y:S02]  /*55e0*/  @!P1 IMAD.IADD R2, R3, 0x1, -R2 ;  /* 0x0000000103029824 */ /* 0x000fe400078e0a02 */
[----:B------:R-:W-:Y:S02]  /*55f0*/  @!P1 IMAD R31, R0, R9, R31 ;  /* 0x00000009001f9224 */ /* 0x000fe400078e021f */
[----:B------:R-:W-:Y:S01]  /*5600*/  @!P1 IMAD R29, R2, R10, R29 ;  /* 0x0000000a021d9224 */ /* 0x000fe200078e021d */
[----:B------:R-:W-:Y:S06]  /*5610*/  @!P0 BRA `(.L_x_90) ;  /* 0x00000000007c8947 */ /* 0x000fec0003800000 */
[----:B------:R-:W1:Y:S01]  /*5620*/  LDCU.64 UR8, c[0x4][0x80] ;  /* 0x01001000ff0877ac */ /* 0x000e620008000a00 */
[----:B------:R-:W-:Y:S01]  /*5630*/  MOV R2, 0x0 ;  /* 0x0000000000027802 */ /* 0x000fe20000000f00 */
[----:B------:R-:W-:Y:S02]  /*5640*/  HFMA2 R12, -RZ, RZ, 0, 5.9604644775390625e-08 ;  /* 0x00000001ff0c7431 */ /* 0x000fe400000001ff */
[----:B------:R-:W-:Y:S01]  /*5650*/  IMAD.MOV.U32 R8, RZ, RZ, 0x70 ;  /* 0x00000070ff087424 */ /* 0x000fe200078e00ff */
[----:B------:R2:W3:Y:S01]  /*5660*/  LDC.64 R14, c[0x4][R2] ;  /* 0x01000000020e7b82 */ /* 0x0004e20000000a00 */
[----:B------:R-:W4:Y:S01]  /*5670*/  LDCU.64 UR6, c[0x4][0x88] ;  /* 0x01001100ff0677ac */ /* 0x000f220008000a00 */
[----:B------:R-:W-:Y:S01]  /*5680*/  IMAD.MOV.U32 R13, RZ, RZ, RZ ;  /* 0x000000ffff0d7224 */ /* 0x000fe200078e00ff */
[----:B------:R-:W2:Y:S01]  /*5690*/  LDCU.64 UR4, c[0x4][0x8] ;  /* 0x01000100ff0477ac */ /* 0x000ea20008000a00 */
[----:B-1----:R-:W-:Y:S01]  /*56a0*/  MOV R5, UR9 ;  /* 0x0000000900057c02 */ /* 0x002fe20008000f00 */
[----:B------:R-:W-:Y:S01]  /*56b0*/  IMAD.U32 R4, RZ, RZ, UR8 ;  /* 0x00000008ff047e24 */ /* 0x000fe2000f8e00ff */
[----:B----4-:R-:W-:Y:S01]  /*56c0*/  MOV R7, UR7 ;  /* 0x0000000700077c02 */ /* 0x010fe20008000f00 */
[----:B------:R-:W-:Y:S01]  /*56d0*/  IMAD.U32 R6, RZ, RZ, UR6 ;  /* 0x00000006ff067e24 */ /* 0x000fe2000f8e00ff */
[----:B--2---:R-:W-:Y:S01]  /*56e0*/  MOV R11, UR5 ;  /* 0x00000005000b7c02 */ /* 0x004fe20008000f00 */
[----:B------:R-:W-:Y:S02]  /*56f0*/  IMAD.U32 R10, RZ, RZ, UR4 ;  /* 0x00000004ff0a7e24 */ /* 0x000fe4000f8e00ff */
[----:B------:R-:W-:Y:S07]  /*5700*/  LEPC R20, `(.L_x_91) ;  /* 0x000000001014794e */ /* 0x000fee0000000000 */
[----:B---3-5:R-:W-:Y:S05]  /*5710*/  CALL.ABS.NOINC R14 ;  /* 0x000000000e007343 */ /* 0x028fea0003c00000 */
.L_x_91:
[----:B------:R-:W1:Y:S01]  /*5720*/  LDCU.64 UR8, c[0x4][0x80] ;  /* 0x01001000ff0877ac */ /* 0x000e620008000a00 */
[----:B------:R-:W2:Y:S01]  /*5730*/  LDC.64 R2, c[0x4][R2] ;  /* 0x0100000002027b82 */ /* 0x000ea20000000a00 */
[----:B------:R-:W-:Y:S02]  /*5740*/  HFMA2 R12, -RZ, RZ, 0, 5.9604644775390625e-08 ;  /* 0x00000001ff0c7431 */ /* 0x000fe400000001ff */
[----:B------:R-:W-:Y:S02]  /*5750*/  IMAD.MOV.U32 R8, RZ, RZ, 0x70 ;  /* 0x00000070ff087424 */ /* 0x000fe400078e00ff */
[----:B------:R-:W-:Y:S01]  /*5760*/  IMAD.MOV.U32 R13, RZ, RZ, RZ ;  /* 0x000000ffff0d7224 */ /* 0x000fe200078e00ff */
[----:B------:R-:W3:Y:S01]  /*5770*/  LDCU.64 UR6, c[0x4][0x88] ;  /* 0x01001100ff0677ac */ /* 0x000ee20008000a00 */
[----:B------:R-:W4:Y:S01]  /*5780*/  LDCU.64 UR4, c[0x4][0x8] ;  /* 0x01000100ff0477ac */ /* 0x000f220008000a00 */
[----:B-1----:R-:W-:Y:S02]  /*5790*/  MOV R4, UR8 ;  /* 0x0000000800047c02 */ /* 0x002fe40008000f00 */
[----:B------:R-:W-:Y:S02]  /*57a0*/  MOV R5, UR9 ;  /* 0x0000000900057c02 */ /* 0x000fe40008000f00 */
[----:B---3--:R-:W-:Y:S01]  /*57b0*/  MOV R7, UR7 ;  /* 0x0000000700077c02 */ /* 0x008fe20008000f00 */
[----:B------:R-:W-:Y:S01]  /*57c0*/  IMAD.U32 R6, RZ, RZ, UR6 ;  /* 0x00000006ff067e24 */ /* 0x000fe2000f8e00ff */
[----:B----4-:R-:W-:Y:S01]  /*57d0*/  MOV R11, UR5 ;  /* 0x00000005000b7c02 */ /* 0x010fe20008000f00 */
[----:B------:R-:W-:Y:S02]  /*57e0*/  IMAD.U32 R10, RZ, RZ, UR4 ;  /* 0x00000004ff0a7e24 */ /* 0x000fe4000f8e00ff */
[----:B------:R-:W-:Y:S07]  /*57f0*/  LEPC R20, `(.L_x_90) ;  /* 0x000000001014794e */ /* 0x000fee0000000000 */
[----:B--2---:R-:W-:Y:S05]  /*5800*/  CALL.ABS.NOINC R2 ;  /* 0x0000000002007343 */ /* 0x004fea0003c00000 */
.L_x_90:
[----:B------:R-:W-:Y:S05]  /*5810*/  BSYNC.RECONVERGENT B6 ;  /* 0x0000000000067941 */ /* 0x000fea0003800200 */
.L_x_89:
[----:B------:R-:W-:Y:S01]  /*5820*/  ISETP.NE.U32.AND P4, PT, R54, RZ, PT ;  /* 0x000000ff3600720c */ /* 0x000fe20003f85070 */
[----:B------:R-:W-:Y:S01]  /*5830*/  UISETP.NE.AND UP2, UPT, UR50, URZ, UPT ;  /* 0x000000ff3200728c */ /* 0x000fe2000bf45270 */
[----:B------:R-:W-:Y:S01]  /*5840*/  ISETP.NE.U32.AND P2, PT, RZ, UR38, PT ;  /* 0x00000026ff007c0c */ /* 0x000fe2000bf45070 */
[----:B------:R-:W-:Y:S01]  /*5850*/  UISETP.NE.U32.AND UP1, UPT, UR44, URZ, UPT ;  /* 0x000000ff2c00728c */ /* 0x000fe2000bf25070 */
[----:B------:R-:W-:Y:S01]  /*5860*/  ISETP.NE.AND.EX P4, PT, R55, RZ, PT, P4 ;  /* 0x000000ff3700720c */ /* 0x000fe20003f85340 */
[----:B------:R-:W-:Y:S01]  /*5870*/  UPLOP3.LUT UP0, UPT, UPT, UPT, UPT, 0x40, 0x4 ;  /* 0x000000000004789c */ /* 0x000fe20003f0e870 */
[----:B------:R-:W-:Y:S01]  /*5880*/  ISETP.NE.AND.EX P2, PT, RZ, UR39, PT, P2 ;  /* 0x00000027ff007c0c */ /* 0x000fe2000bf45320 */
[----:B------:R-:W-:Y:S01]  /*5890*/  UISETP.NE.AND.EX UP1, UPT, UR45, URZ, UPT, UP1 ;  /* 0x000000ff2d00728c */ /* 0x000fe2000bf25310 */
[----:B------:R-:W-:Y:S04]  /*58a0*/  PLOP3.LUT P1, PT, PT, PT, UP2, 0x80, 0x8 ;  /* 0x000000000008781c */ /* 0x000fe80003f2f028 */
[----:B------:R-:W-:Y:S06]  /*58b0*/  @UP2 UPLOP3.LUT UP0, UPT, UPT, UPT, UP1, 0x80, 0x8 ;  /* 0x000000000008289c */ /* 0x000fec0003f0f010 */
[----:B------:R-:W-:Y:S01]  /*58c0*/  PLOP3.LUT P0, PT, PT, PT, UP0, 0x80, 0x8 ;  /* 0x000000000008781c */ /* 0x000fe20003f0f008 */
[----:B------:R-:W-:Y:S01]  /*58d0*/  @!UPT UIADD3 URZ, UPT, UPT, URZ, URZ, URZ ;  /* 0x000000fffffff290 */ /* 0x000fe2000fffe0ff */
[----:B------:R-:W-:Y:S11]  /*58e0*/  BRA.U !UP1, `(.L_x_92) ;  /* 0x0000000109387547 */ /* 0x000ff6000b800000 */
[----:B------:R-:W-:Y:S01]  /*58f0*/  UISETP.NE.U32.AND UP0, UPT, UR38, URZ, UPT ;  /* 0x000000ff2600728c */ /* 0x000fe2000bf05070 */
[----:B------:R-:W-:Y:S02]  /*5900*/  HFMA2 R0, -RZ, RZ, 0, 5.9604644775390625e-08 ;  /* 0x00000001ff007431 */ /* 0x000fe400000001ff */
[----:B------:R-:W-:Y:S01]  /*5910*/  IMAD.MOV.U32 R59, RZ, RZ, 0x1 ;  /* 0x00000001ff3b7424 */ /* 0x000fe200078e00ff */
[----:B------:R-:W-:Y:S06]  /*5920*/  UISETP.NE.AND.EX UP0, UPT, UR39, URZ, UPT, UP0 ;  /* 0x000000ff2700728c */ /* 0x000fec000bf05300 */
[----:B------:R-:W-:Y:S05]  /*5930*/  PLOP3.LUT P3, PT, PT, PT, UP0, 0x80, 0x8 ;  /* 0x000000000008781c */ /* 0x000fea0003f6f008 */
[----:B------:R-:W1:Y:S01]  /*5940*/  @UP0 LDCU.64 UR6, c[0x0][0x888] ;  /* 0x00011100ff0607ac */ /* 0x000e620008000a00 */
[----:B------:R-:W-:Y:S07]  /*5950*/  @UP0 UIMAD UR4, UR36, UR44, URZ ;  /* 0x0000002c240402a4 */ /* 0x000fee000f8e02ff */
[----:B------:R-:W-:Y:S01]  /*5960*/  @!P3 PRMT R59, R0, 0x7610, R59 ;  /* 0x00007610003bb816 */ /* 0x000fe2000000003b */
[----:B-1----:R-:W-:Y:S03]  /*5970*/  @UP0 UIMAD.WIDE UR6, UR4, 0x4, UR6 ;  /* 0x00000004040608a5 */ /* 0x002fe6000f8e0206 */
[----:B------:R-:W1:Y:S03]  /*5980*/  @!UP0 LDCU UR4, c[0x0][0x880] ;  /* 0x00011000ff0487ac */ /* 0x000e660008000800 */
[----:B------:R-:W-:Y:S01]  /*5990*/  IMAD.U32 R2, RZ, RZ, UR6 ;  /* 0x00000006ff027e24 */ /* 0x000fe2000f8e00ff */
[----:B------:R-:W-:Y:S05]  /*59a0*/  MOV R3, UR7 ;  /* 0x0000000700037c02 */ /* 0x000fea0008000f00 */
[----:B-----5:R2:W5:Y:S02]  /*59b0*/  @P3 LDG.E R35, desc[UR46][R2.64] ;  /* 0x0000002e02233981 */ /* 0x020564000c1e1900 */
[----:B-12---:R-:W-:Y:S02]  /*59c0*/  @!P3 IMAD.U32 R35, RZ, RZ, UR4 ;  /* 0x00000004ff23be24 */ /* 0x006fe4000f8e00ff */
.L_x_92:
[----:B------:R-:W-:Y:S05]  /*59d0*/  @!P4 BRA `(.L_x_93) ;  /* 0x000000000020c947 */ /* 0x000fea0003800000 */
[----:B------:R-:W-:Y:S04]  /*59e0*/  ISETP.NE.U32.AND P3, PT, R52, RZ, PT ;  /* 0x000000ff3400720c */ /* 0x000fe80003f65070 */
[----:B------:R-:W-:Y:S11]  /*59f0*/  ISETP.NE.AND.EX P3, PT, R53, RZ, PT, P3 ;  /* 0x000000ff3500720c */ /* 0x000ff60003f65330 */
[----:B------:R-:W-:Y:S02]  /*5a00*/  @!UPT UIADD3 URZ, UPT, UPT, URZ, URZ, URZ ;  /* 0x000000fffffff290 */ /* 0x000fe4000fffe0ff */
[----:B------:R-:W1:Y:S01]  /*5a10*/  @P3 LDC.64 R2, c[0x0][0x8a8] ;  /* 0x00022a00ff023b82 */ /* 0x000e620000000a00 */
[----:B------:R-:W-:Y:S04]  /*5a20*/  @P3 IMAD R0, R54, UR36, RZ ;  /* 0x0000002436003c24 */ /* 0x000fe8000f8e02ff */
[----:B-1----:R-:W-:Y:S05]  /*5a30*/  @P3 IMAD.WIDE R2, R0, 0x4, R2 ;  /* 0x0000000400023825 */ /* 0x002fea00078e0202 */
[----:B-----5:R1:W5:Y:S02]  /*5a40*/  @P3 LDG.E R33, desc[UR46][R2.64] ;  /* 0x0000002e02213981 */ /* 0x020364000c1e1900 */
[----:B-1----:R-:W2:Y:S02]  /*5a50*/  @!P3 LDC R33, c[0x0][0x8a0] ;  /* 0x00022800ff21bb82 */ /* 0x002ea40000000800 */
.L_x_93:
[----:B-----5:R-:W-:Y:S01]  /*5a60*/  FSETP.NEU.AND P3, PT, R35, RZ, PT ;  /* 0x000000ff2300720b */ /* 0x020fe20003f6d000 */
[----:B------:R-:W-:Y:S01]  /*5a70*/  IMAD.SHL.U32 R80, R64, 0x2, RZ ;  /* 0x0000000240507824 */ /* 0x000fe200078e00ff */
[----:B------:R-:W-:Y:S01]  /*5a80*/  SEL R7, RZ, 0xffffffff, P2 ;  /* 0xffffffffff077807 */ /* 0x000fe20001000000 */
[----:B------:R-:W-:Y:S01]  /*5a90*/  BSSY B1, `(.L_x_94) ;  /* 0x0000036000017945 */ /* 0x000fe20003800000 */
[----:B------:R-:W-:Y:S01]  /*5aa0*/  @P1 LOP3.LUT P2, RZ, R59, 0xff, RZ, 0xc0, !PT ;  /* 0x000000ff3bff1812 */ /* 0x000fe2000784c0ff */
[----:B------:R-:W-:Y:S01]  /*5ab0*/  VIADD R78, R80, UR48 ;  /* 0x00000030504e7c36 */ /* 0x000fe20008000000 */
[----:B------:R-:W-:Y:S01]  /*5ac0*/  @P1 SEL R2, RZ, 0xffffffff, P3 ;  /* 0xffffffffff021807 */ /* 0x000fe20001800000 */
[----:B------:R-:W-:Y:S01]  /*5ad0*/  IMAD.MOV.U32 R81, RZ, RZ, 0x1 ;  /* 0x00000001ff517424 */ /* 0x000fe200078e00ff */
[----:B------:R-:W-:Y:S01]  /*5ae0*/  LOP3.LUT R70, R70, 0x1, RZ, 0x3c, !PT ;  /* 0x0000000146467812 */ /* 0x000fe200078e3cff */
[----:B------:R-:W-:Y:S01]  /*5af0*/  IMAD.MOV.U32 R39, RZ, RZ, RZ ;  /* 0x000000ffff277224 */ /* 0x000fe200078e00ff */
[----:B------:R-:W-:Y:S02]  /*5b00*/  @P0 SEL R2, R7, R2, !P2 ;  /* 0x0000000207020207 */ /* 0x000fe40005000000 */
[----:B------:R-:W-:Y:S02]  /*5b10*/  CS2R R50, SRZ ;  /* 0x0000000000327805 */ /* 0x000fe4000001ff00 */
[----:B------:R-:W-:Y:S02]  /*5b20*/  LEA R79, R30, UR48, 0x3 ;  /* 0x000000301e4f7c11 */ /* 0x000fe4000f8e18ff */
[----:B------:R-:W-:Y:S02]  /*5b30*/  CS2R R48, SRZ ;  /* 0x0000000000307805 */ /* 0x000fe4000001ff00 */
[----:B------:R-:W-:Y:S02]  /*5b40*/  @P1 LOP3.LUT R2, R2, 0x1, RZ, 0xc0, !PT ;  /* 0x0000000102021812 */ /* 0x000fe400078ec0ff */
[----:B------:R-:W-:Y:S02]  /*5b50*/  CS2R R42, SRZ ;  /* 0x00000000002a7805 */ /* 0x000fe4000001ff00 */
[----:B------:R-:W-:Y:S02]  /*5b60*/  SHF.L.U32 R0, R69, 0x1f, RZ ;  /* 0x0000001f45007819 */ /* 0x000fe400000006ff */
[----:B------:R-:W-:Y:S02]  /*5b70*/  CS2R R40, SRZ ;  /* 0x0000000000287805 */ /* 0x000fe4000001ff00 */
[----:B------:R-:W-:Y:S01]  /*5b80*/  ISETP.NE.U32.OR P5, PT, R2, 0x1, !P1 ;  /* 0x000000010200780c */ /* 0x000fe20004fa5470 */
[----:B------:R-:W-:Y:S01]  /*5b90*/  IMAD.IADD R77, R71, 0x1, R78 ;  /* 0x00000001474d7824 */ /* 0x000fe200078e024e */
[----:B------:R-:W-:Y:S02]  /*5ba0*/  PLOP3.LUT P2, PT, PT, PT, UP1, 0x80, 0x8 ;  /* 0x000000000008781c */ /* 0x000fe40003f4f018 */
[----:B------:R-:W-:Y:S02]  /*5bb0*/  LEA.HI R5, R30, R30, RZ, 0x1 ;  /* 0x0000001e1e057211 */ /* 0x000fe400078f08ff */
[----:B------:R-:W-:Y:S02]  /*5bc0*/  LOP3.LUT P4, R74, R59, 0xff, RZ, 0xc0, !PT ;  /* 0x000000ff3b4a7812 */ /* 0x000fe4000788c0ff */
[----:B------:R-:W-:Y:S01]  /*5bd0*/  SEL R2, RZ, 0xffffffff, P3 ;  /* 0xffffffffff027807 */ /* 0x000fe20001800000 */
[C---:B------:R-:W-:Y:S01]  /*5be0*/  IMAD.SHL.U32 R3, R5.reuse, 0x40, RZ ;  /* 0x0000004005037824 */ /* 0x040fe200078e00ff */
[----:B------:R-:W-:Y:S02]  /*5bf0*/  LOP3.LUT R5, R5, 0xffe, RZ, 0xc0, !PT ;  /* 0x00000ffe05057812 */ /* 0x000fe400078ec0ff */
[----:B------:R-:W-:Y:S02]  /*5c00*/  P2R R76, PR, RZ, 0x20 ;  /* 0x00000020ff4c7803 */ /* 0x000fe40000000000 */
[----:B------:R-:W-:Y:S01]  /*5c10*/  @P5 SHF.L.U32 R4, R70, 0x1f, RZ ;  /* 0x0000001f46045819 */ /* 0x000fe200000006ff */
[----:B------:R-:W-:Y:S01]  /*5c20*/  IMAD.IADD R34, R30, 0x1, -R5 ;  /* 0x000000011e227824 */ /* 0x000fe200078e0a05 */
[----:B------:R-:W-:Y:S02]  /*5c30*/  @P2 SEL R2, R7, R2, !P4 ;  /* 0x0000000207022207 */ /* 0x000fe40006000000 */
[----:B------:R-:W1:Y:S01]  /*5c40*/  @P5 SYNCS.PHASECHK.TRANS64.TRYWAIT P1, [UR48+0x80], R4 ;  /* 0x00008004ff0055a7 */ /* 0x000e620008021130 */
[----:B------:R-:W-:Y:S02]  /*5c50*/  LOP3.LUT R3, R3, 0xffffff80, RZ, 0xc0, !PT ;  /* 0xffffff8003037812 */ /* 0x000fe400078ec0ff */
[----:B------:R-:W-:Y:S03]  /*5c60*/  LOP3.LUT R2, R2, 0x1, RZ, 0xc0, !PT ;  /* 0x0000000102027812 */ /* 0x000fe600078ec0ff */
[----:B------:R-:W-:Y:S01]  /*5c70*/  IMAD.IADD R3, R32, 0x1, R3 ;  /* 0x0000000120037824 */ /* 0x000fe200078e0203 */
[----:B------:R-:W-:Y:S03]  /*5c80*/  ISETP.NE.U32.AND P2, PT, R2, 0x1, PT ;  /* 0x000000010200780c */ /* 0x000fe60003f45070 */
[----:B------:R-:W-:Y:S01]  /*5c90*/  IMAD R34, R34, 0x100000, R3 ;  /* 0x0010000022227824 */ /* 0x000fe200078e0203 */
[----:B------:R-:W-:Y:S01]  /*5ca0*/  P2R R82, PR, RZ, 0x4 ;  /* 0x00000004ff527803 */ /* 0x000fe20000000000 */
[----:B------:R3:W4:Y:S01]  /*5cb0*/  SYNCS.PHASECHK.TRANS64.TRYWAIT P0, [R79+URZ+0xf0], R0 ;  /* 0x0000f0004f0075a7 */ /* 0x00072200080011ff */
[----:B-1----:R-:W-:Y:S01]  /*5cc0*/  @P5 SEL R81, RZ, 0x1, !P1 ;  /* 0x00000001ff515807 */ /* 0x002fe20004800000 */
[----:B---3--:R-:W-:Y:S06]  /*5cd0*/  @!P5 BRA `(.L_x_95) ;  /* 0x000000000044d947 */ /* 0x008fec0003800000 */
[----:B------:R-:W-:Y:S01]  /*5ce0*/  IMAD.MOV.U32 R50, RZ, RZ, RZ ;  /* 0x000000ffff327224 */ /* 0x000fe200078e00ff */
[----:B------:R-:W-:Y:S01]  /*5cf0*/  ISETP.NE.AND P1, PT, R81, RZ, PT ;  /* 0x000000ff5100720c */ /* 0x000fe20003f25270 */
[----:B------:R-:W-:Y:S01]  /*5d00*/  BSSY B0, `(.L_x_96) ;  /* 0x0000008000007945 */ /* 0x000fe20003800000 */
[----:B------:R-:W-:Y:S02]  /*5d10*/  CS2R R42, SRZ ;  /* 0x00000000002a7805 */ /* 0x000fe4000001ff00 */
[----:B------:R-:W-:Y:S02]  /*5d20*/  CS2R R40, SRZ ;  /* 0x0000000000287805 */ /* 0x000fe4000001ff00 */
[----:B------:R-:W-:Y:S07]  /*5d30*/  CS2R R48, SRZ ;  /* 0x0000000000307805 */ /* 0x000fee000001ff00 */
[----:B------:R-:W-:Y:S05]  /*5d40*/  @P1 BRA `(.L_x_97) ;  /* 0x00000000000c1947 */ /* 0x000fea0003800000 */
[----:B------:R-:W-:Y:S04]  /*5d50*/  SHF.L.U32 R3, R70, 0x1f, RZ ;  /* 0x0000001f46037819 */ /* 0x000fe800000006ff */
[----:B------:R-:W1:Y:S02]  /*5d60*/  SYNCS.PHASECHK.TRANS64.TRYWAIT P1, [UR48+0x80], R3 ;  /* 0x00008003ff0075a7 */ /* 0x000e640008021130 */
[----:B-1----:R-:W-:Y:S05]  /*5d70*/  @!P1 BRA `(.L_x_98) ;  /* 0x0000002c00fc9947 */ /* 0x002fea0003800000 */
.L_x_97:
[----:B------:R-:W-:Y:S05]  /*5d80*/  BSYNC B0 ;  /* 0x0000000000007941 */ /* 0x000fea0003800000 */
.L_x_96:
[----:B------:R-:W-:Y:S01]  /*5d90*/  ISETP.NE.AND P1, PT, R82, RZ, PT ;  /* 0x000000ff5200720c */ /* 0x000fe20003f25270 */
[----:B------:R-:W-:Y:S11]  /*5da0*/  HFMA2 R39, -RZ, RZ, 0, 5.9604644775390625e-08 ;  /* 0x00000001ff277431 */ /* 0x000ff600000001ff */
[----:B------:R-:W-:Y:S01]  /*5db0*/  @!UPT UIADD3 URZ, UPT, UPT, URZ, URZ, URZ ;  /* 0x000000fffffff290 */ /* 0x000fe2000fffe0ff */
[----:B------:R-:W-:Y:S05]  /*5dc0*/  @P1 WARPSYNC.ALL ;  /* 0x0000000000001948 */ /* 0x000fea0003800000 */
[----:B------:R3:W1:Y:S04]  /*5dd0*/  @P1 LDSM.16.M88.4 R40, [R80+UR48+0x200] ;  /* 0x000200305028183b */ /* 0x0006680008000200 */
[----:B------:R3:W1:Y:S02]  /*5de0*/  @P1 LDSM.16.M88.4 R48, [R77+0x200] ;  /* 0x000200004d30183b */ /* 0x0006640000000200 */
.L_x_95:
[----:B------:R-:W-:Y:S05]  /*5df0*/  BSYNC B1 ;  /* 0x0000000000017941 */ /* 0x000fea0003800000 */
.L_x_94:
[----:B-1----:R-:W-:Y:S04]  /*5e00*/  SHF.R.U32.HI R2, RZ, 0x15, R34 ;  /* 0x00000015ff027819 */ /* 0x002fe80000011622 */
[----:B------:R-:W-:Y:S01]  /*5e10*/  LOP3.LUT P1, RZ, R2, 0x3, R65, 0x48, !PT ;  /* 0x0000000302ff7812 */ /* 0x000fe20007824841 */
[----:B------:R-:W-:Y:S01]  /*5e20*/  @!UPT UIADD3 URZ, UPT, UPT, URZ, URZ, URZ ;  /* 0x000000fffffff290 */ /* 0x000fe2000fffe0ff */
[----:B----4-:R-:W-:Y:S11]  /*5e30*/  @P0 BRA `(.L_x_99) ;  /* 0x0000000000080947 */ /* 0x010ff60003800000 */
[----:B------:R-:W1:Y:S02]  /*5e40*/  SYNCS.PHASECHK.TRANS64.TRYWAIT P0, [R79+URZ+0xf0], R0 ;  /* 0x0000f0004f0075a7 */ /* 0x000e6400080011ff */
[----:B-1----:R-:W-:Y:S05]  /*5e50*/  @!P0 BRA `(.L_x_100) ;  /* 0x0000002c00dc8947 */ /* 0x002fea0003800000 */
.L_x_99:
[----:B------:R-:W-:Y:S05]  /*5e60*/  @!P1 BRA `(.L_x_101) ;  /* 0x0000000000409947 */ /* 0x000fea0003800000 */
[----:B------:R-:W4:Y:S01]  /*5e70*/  LDCU.64 UR8, c[0x4][0x70] ;  /* 0x01000e00ff0877ac */ /* 0x000f220008000a00 */
[----:B------:R-:W-:Y:S01]  /*5e80*/  MOV R3, 0x0 ;  /* 0x0000000000037802 */ /* 0x000fe20000000f00 */
[----:B------:R-:W-:Y:S02]  /*5e90*/  HFMA2 R12, -RZ, RZ, 0, 5.9604644775390625e-08 ;  /* 0x00000001ff0c7431 */ /* 0x000fe400000001ff */
[----:B------:R-:W-:Y:S02]  /*5ea0*/  IMAD.MOV.U32 R8, RZ, RZ, 0x192 ;  /* 0x00000192ff087424 */ /* 0x000fe400078e00ff */
[----:B------:R-:W-:Y:S01]  /*5eb0*/  IMAD.MOV.U32 R13, RZ, RZ, RZ ;  /* 0x000000ffff0d7224 */ /* 0x000fe200078e00ff */
[----:B------:R-:W5:Y:S01]  /*5ec0*/  LDCU.64 UR6, c[0x4][0x78] ;  /* 0x01000f00ff0677ac */ /* 0x000f620008000a00 */
[----:B------:R-:W1:Y:S01]  /*5ed0*/  LDC.64 R2, c[0x4][R3] ;  /* 0x0100000003027b82 */ /* 0x000e620000000a00 */
[----:B------:R-:W2:Y:S01]  /*5ee0*/  LDCU.64 UR4, c[0x4][0x10] ;  /* 0x01000200ff0477ac */ /* 0x000ea20008000a00 */
[----:B----4-:R-:W-:Y:S01]  /*5ef0*/  MOV R5, UR9 ;  /* 0x0000000900057c02 */ /* 0x010fe20008000f00 */
[----:B------:R-:W-:Y:S01]  /*5f00*/  IMAD.U32 R4, RZ, RZ, UR8 ;  /* 0x00000008ff047e24 */ /* 0x000fe2000f8e00ff */
[----:B-----5:R-:W-:Y:S01]  /*5f10*/  MOV R7, UR7 ;  /* 0x0000000700077c02 */ /* 0x020fe20008000f00 */
[----:B------:R-:W-:Y:S01]  /*5f20*/  IMAD.U32 R6, RZ, RZ, UR6 ;  /* 0x00000006ff067e24 */ /* 0x000fe2000f8e00ff */
[----:B--2---:R-:W-:Y:S01]  /*5f30*/  MOV R11, UR5 ;  /* 0x00000005000b7c02 */ /* 0x004fe20008000f00 */
[----:B------:R-:W-:Y:S02]  /*5f40*/  IMAD.U32 R10, RZ, RZ, UR4 ;  /* 0x00000004ff0a7e24 */ /* 0x000fe4000f8e00ff */
[----:B------:R-:W-:Y:S07]  /*5f50*/  LEPC R20, `(.L_x_101) ;  /* 0x000000001014794e */ /* 0x000fee0000000000 */
[----:B-1-3--:R-:W-:Y:S05]  /*5f60*/  CALL.ABS.NOINC R2 ;  /* 0x0000000002007343 */ /* 0x00afea0003c00000 */
.L_x_101:
[----:B------:R-:W-:Y:S05]  /*5f70*/  WARPSYNC.ALL ;  /* 0x0000000000007948 */ /* 0x000fea0003800000 */
[----:B------:R-:W-:Y:S01]  /*5f80*/  R2UR UR4, R34 ;  /* 0x00000000220472ca */ /* 0x000fe200000e0000 */
[--C-:B------:R-:W-:Y:S01]  /*5f90*/  HADD2.F32 R20, -RZ, R40.reuse.H0_H0 ;  /* 0x20000028ff147230 */ /* 0x100fe20000004100 */
[----:B------:R-:W-:Y:S01]  /*5fa0*/  ISETP.NE.AND P0, PT, R72, RZ, PT ;  /* 0x000000ff4800720c */ /* 0x000fe20003f05270 */
[----:B------:R-:W-:Y:S01]  /*5fb0*/  HADD2.F32 R21, -RZ, R40.H1_H1 ;  /* 0x30000028ff157230 */ /* 0x000fe20000004100 */
[----:B------:R-:W-:Y:S01]  /*5fc0*/  BSSY.RECONVERGENT B0, `(.L_x_102) ;  /* 0x000004c000007945 */ /* 0x000fe20003800200 */
[----:B------:R-:W-:Y:S02]  /*5fd0*/  HADD2.F32 R36, -RZ, R41.H1_H1 ;  /* 0x30000029ff247230 */ /* 0x000fe40000004100 */
[----:B------:R-:W-:Y:S02]  /*5fe0*/  HADD2.F32 R37, -RZ, R43.H0_H0 ;  /* 0x2000002bff257230 */ /* 0x000fe40000004100 */
[----:B------:R-:W-:Y:S04]  /*5ff0*/  HADD2.F32 R38, -RZ, R51.H1_H1 ;  /* 0x30000033ff267230 */ /* 0x000fe80000004100 */
[----:B------:R-:W1:Y:S02]  /*6000*/  LDTM.16dp256bit.x4 R4, tmem[UR4] ;  /* 0x00000004000479ee */ /* 0x000e640008120000 */
[C---:B-12---:R-:W-:Y:S01]  /*6010*/  FMUL R0, R33.reuse, R4 ;  /* 0x0000000421007220 */ /* 0x046fe20000400000 */
[C---:B------:R-:W-:Y:S01]  /*6020*/  FMUL R2, R33.reuse, R5 ;  /* 0x0000000521027220 */ /* 0x040fe20000400000 */
[C---:B------:R-:W-:Y:S01]  /*6030*/  FMUL R3, R33.reuse, R6 ;  /* 0x0000000621037220 */ /* 0x040fe20000400000 */
[----:B------:R-:W-:Y:S01]  /*6040*/  FMUL R7, R33, R7 ;  /* 0x0000000721077220 */ /* 0x000fe20000400000 */
[C---:B------:R-:W-:Y:S01]  /*6050*/  FFMA R0, R35.reuse, R20, R0 ;  /* 0x0000001423007223 */ /* 0x040fe20000000000 */
[----:B------:R-:W-:Y:S02]  /*6060*/  HADD2.F32 R20, -RZ, R41.H0_H0 ;  /* 0x20000029ff147230 */ /* 0x000fe40000004100 */
[----:B------:R-:W-:Y:S01]  /*6070*/  FFMA R2, R35, R21, R2 ;  /* 0x0000001523027223 */ /* 0x000fe20000000002 */
[--C-:B------:R-:W-:Y:S02]  /*6080*/  HADD2.F32 R21, -RZ, R42.reuse.H0_H0 ;  /* 0x2000002aff157230 */ /* 0x100fe40000004100 */
[C---:B------:R-:W-:Y:S01]  /*6090*/  FMUL R4, R33.reuse, R8 ;  /* 0x0000000821047220 */ /* 0x040fe20000400000 */
[----:B------:R-:W-:Y:S01]  /*60a0*/  FMUL R5, R33, R9 ;  /* 0x0000000921057220 */ /* 0x000fe20000400000 */
[C---:B------:R-:W-:Y:S01]  /*60b0*/  FFMA R3, R35.reuse, R20, R3 ;  /* 0x0000001423037223 */ /* 0x040fe20000000003 */
[----:B------:R-:W-:Y:S01]  /*60c0*/  HADD2.F32 R20, -RZ, R42.H1_H1 ;  /* 0x3000002aff147230 */ /* 0x000fe20000004100 */
[----:B------:R-:W-:Y:S01]  /*60d0*/  F2FP.F16.F32.PACK_AB R44, R2, R0 ;  /* 0x00000000022c723e */ /* 0x000fe200000000ff */
[C---:B------:R-:W-:Y:S01]  /*60e0*/  FFMA R7, R35.reuse, R36, R7 ;  /* 0x0000002423077223 */ /* 0x040fe20000000007 */
[----:B------:R-:W-:Y:S01]  /*60f0*/  FFMA R4, R35, R21, R4 ;  /* 0x0000001523047223 */ /* 0x000fe20000000004 */
[----:B------:R-:W-:Y:S01]  /*6100*/  FMUL R6, R33, R10 ;  /* 0x0000000a21067220 */ /* 0x000fe20000400000 */
[----:B------:R-:W-:Y:S02]  /*6110*/  HADD2.F32 R36, -RZ, R43.H1_H1 ;  /* 0x3000002bff247230 */ /* 0x000fe40000004100 */
[----:B------:R-:W-:Y:S01]  /*6120*/  FFMA R5, R35, R20, R5 ;  /* 0x0000001423057223 */ /* 0x000fe20000000005 */
[----:B------:R-:W-:Y:S01]  /*6130*/  FMUL R11, R33, R11 ;  /* 0x0000000b210b7220 */ /* 0x000fe20000400000 */
[----:B------:R-:W-:Y:S01]  /*6140*/  FFMA R6, R35, R37, R6 ;  /* 0x0000002523067223 */ /* 0x000fe20000000006 */
[--C-:B------:R-:W-:Y:S02]  /*6150*/  HADD2.F32 R20, -RZ, R48.reuse.H0_H0 ;  /* 0x20000030ff147230 */ /* 0x100fe40000004100 */
[----:B------:R-:W-:Y:S01]  /*6160*/  FMUL R8, R33, R12 ;  /* 0x0000000c21087220 */ /* 0x000fe20000400000 */
[----:B------:R-:W-:Y:S01]  /*6170*/  FFMA R11, R35, R36, R11 ;  /* 0x00000024230b7223 */ /* 0x000fe2000000000b */
[----:B------:R-:W-:Y:S02]  /*6180*/  HADD2.F32 R36, -RZ, R48.H1_H1 ;  /* 0x30000030ff247230 */ /* 0x000fe40000004100 */
[C---:B------:R-:W-:Y:S01]  /*6190*/  FMUL R9, R33.reuse, R13 ;  /* 0x0000000d21097220 */ /* 0x040fe20000400000 */
[--C-:B------:R-:W-:Y:S02]  /*61a0*/  HADD2.F32 R21, -RZ, R49.reuse.H0_H0 ;  /* 0x20000031ff157230 */ /* 0x100fe40000004100 */
[----:B------:R-:W-:Y:S01]  /*61b0*/  FMUL R10, R33, R14 ;  /* 0x0000000e210a7220 */ /* 0x000fe20000400000 */
[C---:B------:R-:W-:Y:S01]  /*61c0*/  FFMA R8, R35.reuse, R20, R8 ;  /* 0x0000001423087223 */ /* 0x040fe20000000008 */
[C---:B------:R-:W-:Y:S01]  /*61d0*/  FFMA R9, R35.reuse, R36, R9 ;  /* 0x0000002423097223 */ /* 0x040fe20000000009 */
[----:B------:R-:W-:Y:S02]  /*61e0*/  HADD2.F32 R20, -RZ, R49.H1_H1 ;  /* 0x30000031ff147230 */ /* 0x000fe40000004100 */
[----:B------:R-:W-:Y:S01]  /*61f0*/  FFMA R10, R35, R21, R10 ;  /* 0x00000015230a7223 */ /* 0x000fe2000000000a */
[C---:B------:R-:W-:Y:S01]  /*6200*/  FMUL R15, R33.reuse, R15 ;  /* 0x0000000f210f7220 */ /* 0x040fe20000400000 */
[--C-:B------:R-:W-:Y:S02]  /*6210*/  HADD2.F32 R21, -RZ, R50.reuse.H0_H0 ;  /* 0x20000032ff157230 */ /* 0x100fe40000004100 */
[C---:B------:R-:W-:Y:S01]  /*6220*/  FMUL R12, R33.reuse, R16 ;  /* 0x00000010210c7220 */ /* 0x040fe20000400000 */
[----:B------:R-:W-:Y:S02]  /*6230*/  HADD2.F32 R36, -RZ, R50.H1_H1 ;  /* 0x30000032ff247230 */ /* 0x000fe40000004100 */
[C---:B------:R-:W-:Y:S01]  /*6240*/  FMUL R13, R33.reuse, R17 ;  /* 0x00000011210d7220 */ /* 0x040fe20000400000 */
[----:B------:R-:W-:Y:S02]  /*6250*/  HADD2.F32 R37, -RZ, R51.H0_H0 ;  /* 0x20000033ff257230 */ /* 0x000fe40000004100 */
[----:B------:R-:W-:Y:S01]  /*6260*/  FMUL R14, R33, R18 ;  /* 0x00000012210e7220 */ /* 0x000fe20000400000 */
[----:B------:R-:W-:Y:S01]  /*6270*/  FFMA R15, R35, R20, R15 ;  /* 0x00000014230f7223 */ /* 0x000fe2000000000f */
[----:B------:R-:W-:Y:S01]  /*6280*/  FMUL R19, R33, R19 ;  /* 0x0000001321137220 */ /* 0x000fe20000400000 */
[C---:B------:R-:W-:Y:S01]  /*6290*/  FFMA R12, R35.reuse, R21, R12 ;  /* 0x00000015230c7223 */ /* 0x040fe2000000000c */
[C---:B------:R-:W-:Y:S01]  /*62a0*/  FFMA R13, R35.reuse, R36, R13 ;  /* 0x00000024230d7223 */ /* 0x040fe2000000000d */
[C---:B------:R-:W-:Y:S01]  /*62b0*/  FFMA R14, R35.reuse, R37, R14 ;  /* 0x00000025230e7223 */ /* 0x040fe2000000000e */
[----:B------:R-:W-:Y:S01]  /*62c0*/  FFMA R19, R35, R38, R19 ;  /* 0x0000002623137223 */ /* 0x000fe20000000013 */
[----:B------:R-:W-:Y:S02]  /*62d0*/  F2FP.F16.F32.PACK_AB R45, R7, R3 ;  /* 0x00000003072d723e */ /* 0x000fe400000000ff */
[----:B------:R-:W-:Y:S02]  /*62e0*/  F2FP.F16.F32.PACK_AB R46, R5, R4 ;  /* 0x00000004052e723e */ /* 0x000fe400000000ff */
[----:B------:R-:W-:Y:S02]  /*62f0*/  F2FP.F16.F32.PACK_AB R47, R11, R6 ;  /* 0x000000060b2f723e */ /* 0x000fe400000000ff */
[----:B------:R-:W-:Y:S02]  /*6300*/  F2FP.F16.F32.PACK_AB R84, R9, R8 ;  /* 0x000000080954723e */ /* 0x000fe400000000ff */
[----:B------:R-:W-:Y:S01]  /*6310*/  F2FP.F16.F32.PACK_AB R85, R15, R10 ;  /* 0x0000000a0f55723e */ /* 0x000fe200000000ff */
[----:B------:R1:W-:Y:S01]  /*6320*/  STSM.16.M88.4 [R78+0x200], R44 ;  /* 0x0002002c4e007844 */ /* 0x0003e20000000200 */
[----:B------:R-:W-:Y:S02]  /*6330*/  F2FP.F16.F32.PACK_AB R86, R13, R12 ;  /* 0x0000000c0d56723e */ /* 0x000fe400000000ff */
[----:B------:R-:W-:Y:S05]  /*6340*/  F2FP.F16.F32.PACK_AB R87, R19, R14 ;  /* 0x0000000e1357723e */ /* 0x000fea00000000ff */
[----:B------:R1:W-:Y:S01]  /*6350*/  STSM.16.M88.4 [R77+0x200], R84 ;  /* 0x000200544d007844 */ /* 0x0003e20000000200 */
[----:B------:R-:W-:Y:S01]  /*6360*/  @!PT LDS RZ, [RZ] ;  /* 0x00000000fffff984 */ /* 0x000fe20000000800 */
[----:B------:R-:W-:Y:S01]  /*6370*/  @!PT LDS RZ, [RZ] ;  /* 0x00000000fffff984 */ /* 0x000fe20000000800 */
[----:B------:R-:W-:Y:S01]  /*6380*/  @!PT LDS RZ, [RZ] ;  /* 0x00000000fffff984 */ /* 0x000fe20000000800 */
[----:B------:R-:W-:Y:S01]  /*6390*/  @!PT LDS RZ, [RZ] ;  /* 0x00000000fffff984 */ /* 0x000fe20000000800 */
[----:B------:R2:W-:Y:S07]  /*63a0*/  MEMBAR.ALL.CTA ;  /* 0x0000000000007992 */ /* 0x0005ee0000008000 */
[----:B--2---:R-:W2:Y:S02]  /*63b0*/  FENCE.VIEW.ASYNC.S ;  /* 0x00000000000073c6 */ /* 0x004ea40000000000 */
[----:B--2---:R-:W-:Y:S06]  /*63c0*/  BAR.SYNC.DEFER_BLOCKING 0x1, 0x80 ;  /* 0x0042000000007b1d */ /* 0x004fec0000010000 */
[----:B------:R-:W-:Y:S05]  /*63d0*/  @P0 BRA `(.L_x_103) ;  /* 0x0000000000280947 */ /* 0x000fea0003800000 */
[----:B------:R-:W-:Y:S02]  /*63e0*/  UIADD3 UR4, UPT, UPT, UR48, 0x200, URZ ;  /* 0x0000020030047890 */ /* 0x000fe4000fffe0ff */
[----:B------:R-:W-:Y:S01]  /*63f0*/  UIADD3 UR6, UP0, UPT, UR52, 0x680, URZ ;  /* 0x0000068034067890 */ /* 0x000fe2000ff1e0ff */
[----:B------:R-:W-:Y:S03]  /*6400*/  UMOV UR43, UR36 ;  /* 0x00000024002b7c82 */ /* 0x000fe60008000000 */
[----:B------:R-:W-:Y:S01]  /*6410*/  MOV R66, UR4 ;  /* 0x0000000400427c02 */ /* 0x000fe20008000f00 */
[----:B------:R-:W-:Y:S03]  /*6420*/  UIADD3.X UR7, UPT, UPT, URZ, UR53, URZ, UP0, !UPT ;  /* 0x00000035ff077290 */ /* 0x000fe600087fe4ff */
[----:B------:R-:W-:Y:S11]  /*6430*/  R2UR UR40, R66 ;  /* 0x00000000422872ca */ /* 0x000ff600000e0000 */
[----:B------:R-:W-:Y:S02]  /*6440*/  @!UPT UIADD3 URZ, UPT, UPT, URZ, URZ, URZ ;  /* 0x000000fffffff290 */ /* 0x000fe4000fffe0ff */
[----:B------:R2:W-:Y:S01]  /*6450*/  UTMASTG.3D [UR40], [UR6] ;  /* 0x00000028060073b5 */ /* 0x0005e20008010000 */
[----:B------:R0:W-:Y:S01]  /*6460*/  UTMACMDFLUSH ;  /* 0x00000000000079b7 */ /* 0x0001e20000000000 */
[----:B--2---:R-:W-:Y:S04]  /*6470*/  DEPBAR.LE SB0, 0x1 ;  /* 0x000080400000791a */ /* 0x004fe80000000000 */
.L_x_103:
[----:B------:R-:W-:Y:S05]  /*6480*/  BSYNC.RECONVERGENT B0 ;  /* 0x0000000000007941 */ /* 0x000fea0003800200 */
.L_x_102:
[----:B------:R-:W-:Y:S01]  /*6490*/  BAR.SYNC.DEFER_BLOCKING 0x1, 0x80 ;  /* 0x0042000000007b1d */ /* 0x000fe20000010000 */
[----:B------:R-:W-:Y:S01]  /*64a0*/  ISETP.NE.AND P1, PT, R76, RZ, PT ;  /* 0x000000ff4c00720c */ /* 0x000fe20003f25270 */
[----:B------:R-:W-:Y:S01]  /*64b0*/  UISETP.NE.AND UP0, UPT, UR49, URZ, UPT ;  /* 0x000000ff3100728c */ /* 0x000fe2000bf05270 */
[----:B------:R-:W-:Y:S11]  /*64c0*/  LEA R3, R39, UR48, 0x3 ;  /* 0x0000003027037c11 */ /* 0x000ff6000f8e18ff */
[----:B------:R-:W-:Y:S01]  /*64d0*/  @P1 SHF.L.U32 R2, R70, 0x1f, RZ ;  /* 0x0000001f46021819 */ /* 0x000fe200000006ff */
[----:B------:R-:W-:Y:S06]  /*64e0*/  BRA.U !UP0, `(.L_x_104) ;  /* 0x0000000108247547 */ /* 0x000fec000b800000 */
[----:B------:R-:W-:Y:S01]  /*64f0*/  IMAD.U32 R5, RZ, RZ, UR51 ;  /* 0x00000033ff057e24 */ /* 0x000fe2000f8e00ff */
[----:B------:R-:W-:Y:S01]  /*6500*/  MOV R0, UR37 ;  /* 0x0000002500007c02 */ /* 0x000fe20008000f00 */
[----:B------:R-:W-:Y:S03]  /*6510*/  UIADD3 UR51, UPT, UPT, UR51, 0x1, URZ ;  /* 0x0000000133337890 */ /* 0x000fe6000fffe0ff */
[----:B------:R-:W-:Y:S01]  /*6520*/  @P1 LEA R5, R5, UR48, 0x3 ;  /* 0x0000003005051c11 */ /* 0x000fe2000f8e18ff */
[----:B------:R-:W-:Y:S04]  /*6530*/  UISETP.NE.AND UP0, UPT, UR51, 0x4, UPT ;  /* 0x000000043300788c */ /* 0x000fe8000bf05270 */
[----:B------:R-:W-:Y:S01]  /*6540*/  @P1 VIADD R5, R5, 0xa0 ;  /* 0x000000a005051836 */ /* 0x000fe20000000000 */
[----:B------:R-:W-:Y:S04]  /*6550*/  USEL UR51, UR51, URZ, UP0 ;  /* 0x000000ff33337287 */ /* 0x000fe80008000000 */
[----:B------:R-:W-:Y:S04]  /*6560*/  @P1 PRMT R0, R0, 0x654, R5 ;  /* 0x0000065400001816 */ /* 0x000fe80000000005 */
[----:B------:R2:W-:Y:S04]  /*6570*/  @P1 SYNCS.ARRIVE.TRANS64.RED.A1T0 RZ, [R0+URZ], RZ ;  /* 0x000000ff00ff19a7 */ /* 0x0005e800081004ff */
.L_x_104:
[----:B------:R-:W4:Y:S01]  /*6580*/  @P1 SYNCS.PHASECHK.TRANS64.TRYWAIT P0, [R3+URZ+0x80], R2 ;  /* 0x00008002030015a7 */ /* 0x000f2200080011ff */
[----:B------:R-:W-:Y:S01]  /*6590*/  BSSY B1, `(.L_x_105) ;  /* 0x0000013000017945 */ /* 0x000fe20003800000 */
[----:B----4-:R-:W-:Y:S03]  /*65a0*/  @P1 SEL R81, RZ, 0x1, !P0 ;  /* 0x00000001ff511807 */ /* 0x010fe60004000000 */
[----:B------:R-:W-:Y:S05]  /*65b0*/  @!P1 BRA `(.L_x_106) ;  /* 0x0000000000409947 */ /* 0x000fea0003800000 */
[----:B------:R-:W-:Y:S01]  /*65c0*/  ISETP.NE.AND P1, PT, R82, RZ, PT ;  /* 0x000000ff5200720c */ /* 0x000fe20003f25270 */
[----:B------:R-:W-:Y:S01]  /*65d0*/  BSSY B0, `(.L_x_107) ;  /* 0x0000009000007945 */ /* 0x000fe20003800000 */
[----:B------:R-:W-:Y:S11]  /*65e0*/  ISETP.NE.AND P0, PT, R81, RZ, PT ;  /* 0x000000ff5100720c */ /* 0x000ff60003f05270 */
[----:B------:R-:W-:Y:S05]  /*65f0*/  @P1 IMAD R4, R39, 0x1000, R80 ;  /* 0x0000100027041824 */ /* 0x000fea00078e0250 */
[----:B------:R-:W-:Y:S05]  /*6600*/  @P1 IADD3 R2, PT, PT, R4, UR48, RZ ;  /* 0x0000003004021c10 */ /* 0x000fea000fffe0ff */
[----:B------:R-:W-:Y:S01]  /*6610*/  @P1 IMAD.IADD R2, R71, 0x1, R2 ;  /* 0x0000000147021824 */ /* 0x000fe200078e0202 */
[----:B------:R-:W-:Y:S06]  /*6620*/  @P0 BRA `(.L_x_108) ;  /* 0x00000000000c0947 */ /* 0x000fec0003800000 */
[----:B--2---:R-:W-:Y:S04]  /*6630*/  SHF.L.U32 R0, R70, 0x1f, RZ ;  /* 0x0000001f46007819 */ /* 0x004fe800000006ff */
[----:B------:R-:W2:Y:S02]  /*6640*/  SYNCS.PHASECHK.TRANS64.TRYWAIT P0, [R3+URZ+0x80], R0 ;  /* 0x00008000030075a7 */ /* 0x000ea400080011ff */
[----:B--2---:R-:W-:Y:S05]  /*6650*/  @!P0 BRA `(.L_x_109) ;  /* 0x0000002400f08947 */ /* 0x004fea0003800000 */
.L_x_108:
[----:B------:R-:W-:Y:S05]  /*6660*/  BSYNC B0 ;  /* 0x0000000000007941 */ /* 0x000fea0003800000 */
.L_x_107:
[----:B------:R-:W-:Y:S02]  /*6670*/  ISETP.NE.AND P0, PT, R82, RZ, PT ;  /* 0x000000ff5200720c */ /* 0x000fe40003f05270 */
[----:B------:R-:W-:Y:S11]  /*6680*/  IADD3 R39, PT, PT, R39, 0x1, RZ ;  /* 0x0000000127277810 */ /* 0x000ff60007ffe0ff */
[----:B------:R-:W-:Y:S05]  /*6690*/  @P0 WARPSYNC.ALL ;  /* 0x0000000000000948 */ /* 0x000fea0003800000 */
[----:B------:R4:W1:Y:S04]  /*66a0*/  @P0 LDSM.16.M88.4 R40, [R4+UR48+0x200] ;  /* 0x000200300428083b */ /* 0x0008680008000200 */
[----:B------:R4:W1:Y:S02]  /*66b0*/  @P0 LDSM.16.M88.4 R48, [R2+0x200] ;  /* 0x000200000230083b */ /* 0x0008640000000200 */
.L_x_106:
[----:B------:R-:W-:Y:S05]  /*66c0*/  BSYNC B1 ;  /* 0x0000000000017941 */ /* 0x000fea0003800000 */
.L_x_105:
[----:B--2---:R-:W-:Y:S05]  /*66d0*/  VIADD R0, R34, 0x20 ;  /* 0x0000002022007836 */ /* 0x004fea0000000000 */
[----:B------:R-:W-:Y:S04]  /*66e0*/  SHF.R.U32.HI R0, RZ, 0x15, R0 ;  /* 0x00000015ff007819 */ /* 0x000fe80000011600 */
[----:B------:R-:W-:Y:S11]  /*66f0*/  LOP3.LUT P0, RZ, R0, 0x3, R65, 0x48, !PT ;  /* 0x0000000300ff7812 */ /* 0x000ff60007804841 */
[----:B------:R-:W-:Y:S02]  /*6700*/  @!UPT UIADD3 URZ, UPT, UPT, URZ, URZ, URZ ;  /* 0x000000fffffff290 */ /* 0x000fe4000fffe0ff */
[----:B------:R-:W-:Y:S05]  /*6710*/  @!P0 BRA `(.L_x_110) ;  /* 0x0000000000408947 */ /* 0x000fea0003800000 */
[----:B------:R-:W2:Y:S01]  /*6720*/  LDCU.64 UR8, c[0x4][0x70] ;  /* 0x01000e00ff0877ac */ /* 0x000ea20008000a00 */
[----:B------:R-:W-:Y:S01]  /*6730*/  MOV R3, 0x0 ;  /* 0x0000000000037802 */ /* 0x000fe20000000f00 */
[----:B------:R-:W-:Y:S02]  /*6740*/  HFMA2 R12, -RZ, RZ, 0, 5.9604644775390625e-08 ;  /* 0x00000001ff0c7431 */ /* 0x000fe400000001ff */
[----:B------:R-:W-:Y:S02]  /*6750*/  IMAD.MOV.U32 R8, RZ, RZ, 0x192 ;  /* 0x00000192ff087424 */ /* 0x000fe400078e00ff */
[----:B------:R-:W-:Y:S01]  /*6760*/  IMAD.MOV.U32 R13, RZ, RZ, RZ ;  /* 0x000000ffff0d7224 */ /* 0x000fe200078e00ff */
[----:B------:R-:W5:Y:S01]  /*6770*/  LDCU.64 UR6, c[0x4][0x78] ;  /* 0x01000f00ff0677ac */ /* 0x000f620008000a00 */
[----:B----4-:R-:W4:Y:S01]  /*6780*/  LDC.64 R2, c[0x4][R3] ;  /* 0x0100000003027b82 */ /* 0x010f220000000a00 */
[----:B------:R-:W3:Y:S01]  /*6790*/  LDCU.64 UR4, c[0x4][0x10] ;  /* 0x01000200ff0477ac */ /* 0x000ee20008000a00 */
[----:B--2---:R-:W-:Y:S01]  /*67a0*/  MOV R5, UR9 ;  /* 0x0000000900057c02 */ /* 0x004fe20008000f00 */
[----:B------:R-:W-:Y:S01]  /*67b0*/  IMAD.U32 R4, RZ, RZ, UR8 ;  /* 0x00000008ff047e24 */ /* 0x000fe2000f8e00ff */
[----:B-----5:R-:W-:Y:S01]  /*67c0*/  MOV R7, UR7 ;  /* 0x0000000700077c02 */ /* 0x020fe20008000f00 */
[----:B------:R-:W-:Y:S01]  /*67d0*/  IMAD.U32 R6, RZ, RZ, UR6 ;  /* 0x00000006ff067e24 */ /* 0x000fe2000f8e00ff */
[----:B---3--:R-:W-:Y:S01]  /*67e0*/  MOV R11, UR5 ;  /* 0x00000005000b7c02 */ /* 0x008fe20008000f00 */
[----:B------:R-:W-:Y:S02]  /*67f0*/  IMAD.U32 R10, RZ, RZ, UR4 ;  /* 0x00000004ff0a7e24 */ /* 0x000fe4000f8e00ff */
[----:B------:R-:W-:Y:S07]  /*6800*/  LEPC R20, `(.L_x_110) ;  /* 0x000000001014794e */ /* 0x000fee0000000000 */
[----:B-1--4-:R-:W-:Y:S05]  /*6810*/  CALL.ABS.NOINC R2 ;  /* 0x0000000002007343 */ /* 0x012fea0003c00000 */
.L_x_110:
[----:B------:R-:W-:Y:S01]  /*6820*/  ISETP.NE.AND P6, PT, R76, RZ, PT ;  /* 0x000000ff4c00720c */ /* 0x000fe20003fc5270 */
[----:B------:R-:W-:Y:S05]  /*6830*/  WARPSYNC.ALL ;  /* 0x0000000000007948 */ /* 0x000fea0003800000 */
[----:B------:R-:W-:Y:S01]  /*6840*/  R2UR UR4, R34 ;  /* 0x00000000220472ca */ /* 0x000fe200000e0000 */
[--C-:B-1----:R-:W-:Y:S01]  /*6850*/  HADD2.F32 R20, -RZ, R40.reuse.H0_H0 ;  /* 0x20000028ff147230 */ /* 0x102fe20000004100 */
[----:B------:R-:W-:Y:S01]  /*6860*/  ISETP.NE.AND P0, PT, R72, RZ, PT ;  /* 0x000000ff4800720c */ /* 0x000fe20003f05270 */
[----:B------:R-:W-:Y:S01]  /*6870*/  HADD2.F32 R21, -RZ, R40.H1_H1 ;  /* 0x30000028ff157230 */ /* 0x000fe20000004100 */
[----:B------:R-:W-:Y:S01]  /*6880*/  MOV R38, UR51 ;  /* 0x0000003300267c02 */ /* 0x000fe20008000f00 */
[--C-:B------:R-:W-:Y:S01]  /*6890*/  HADD2.F32 R36, -RZ, R41.reuse.H1_H1 ;  /* 0x30000029ff247230 */ /* 0x100fe20000004100 */
[----:B------:R-:W-:Y:S01]  /*68a0*/  MOV R83, UR37 ;  /* 0x0000002500537c02 */ /* 0x000fe20008000f00 */
[----:B------:R-:W-:Y:S01]  /*68b0*/  HADD2.F32 R37, -RZ, R48.H0_H0 ;  /* 0x20000030ff257230 */ /* 0x000fe20000004100 */
[----:B------:R-:W-:Y:S01]  /*68c0*/  @P6 LEA R38, R38, UR48, 0x3 ;  /* 0x0000003026266c11 */ /* 0x000fe2000f8e18ff */
[----:B------:R-:W-:Y:S01]  /*68d0*/  BSSY.RECONVERGENT B0, `(.L_x_111) ;  /* 0x000004d000007945 */ /* 0x000fe20003800200 */
[----:B------:R-:W-:Y:S02]  /*68e0*/  @P6 SHF.L.U32 R88, R70, 0x1f, RZ ;  /* 0x0000001f46586819 */ /* 0x000fe400000006ff */
[----:B------:R-:W-:Y:S01]  /*68f0*/  @P6 IADD3 R38, PT, PT, R38, 0xa0, RZ ;  /* 0x000000a026266810 */ /* 0x000fe20007ffe0ff */
[----:B----4-:R-:W1:Y:S03]  /*6900*/  LDTM.16dp256bit.x4 R4, tmem[UR4+0x20] ;  /* 0x00002004000479ee */ /* 0x010e660008120000 */
[----:B------:R-:W-:Y:S02]  /*6910*/  @P6 PRMT R38, R83, 0x654, R38 ;  /* 0x0000065453266816 */ /* 0x000fe40000000026 */
[----:B------:R-:W-:Y:S01]  /*6920*/  LEA R83, R39, UR48, 0x3 ;  /* 0x0000003027537c11 */ /* 0x000fe2000f8e18ff */
[C---:B-1----:R-:W-:Y:S01]  /*6930*/  FMUL R0, R33.reuse, R4 ;  /* 0x0000000421007220 */ /* 0x042fe20000400000 */
[C---:B------:R-:W-:Y:S01]  /*6940*/  FMUL R2, R33.reuse, R5 ;  /* 0x0000000521027220 */ /* 0x040fe20000400000 */
[C---:B------:R-:W-:Y:S01]  /*6950*/  FMUL R3, R33.reuse, R6 ;  /* 0x0000000621037220 */ /* 0x040fe20000400000 */
[----:B------:R-:W-:Y:S01]  /*6960*/  FMUL R7, R33, R7 ;  /* 0x0000000721077220 */ /* 0x000fe20000400000 */
[C---:B------:R-:W-:Y:S01]  /*6970*/  FFMA R0, R35.reuse, R20, R0 ;  /* 0x0000001423007223 */ /* 0x040fe20000000000 */
[----:B------:R-:W-:Y:S02]  /*6980*/  HADD2.F32 R20, -RZ, R41.H0_H0 ;  /* 0x20000029ff147230 */ /* 0x000fe40000004100 */
[----:B------:R-:W-:Y:S01]  /*6990*/  FFMA R2, R35, R21, R2 ;  /* 0x0000001523027223 */ /* 0x000fe20000000002 */
[C---:B------:R-:W-:Y:S01]  /*69a0*/  FMUL R4, R33.reuse, R8 ;  /* 0x0000000821047220 */ /* 0x040fe20000400000 */
[----:B------:R-:W-:Y:S01]  /*69b0*/  FMUL R5, R33, R9 ;  /* 0x0000000921057220 */ /* 0x000fe20000400000 */
[--C-:B------:R-:W-:Y:S02]  /*69c0*/  HADD2.F32 R21, -RZ, R43.reuse.H0_H0 ;  /* 0x2000002bff157230 */ /* 0x100fe40000004100 */
[C---:B------:R-:W-:Y:S01]  /*69d0*/  FFMA R3, R35.reuse, R20, R3 ;  /* 0x0000001423037223 */ /* 0x040fe20000000003 */
[--C-:B------:R-:W-:Y:S01]  /*69e0*/  HADD2.F32 R20, -RZ, R42.reuse.H0_H0 ;  /* 0x2000002aff147230 */ /* 0x100fe20000004100 */
[----:B------:R-:W-:Y:S01]  /*69f0*/  F2FP.F16.F32.PACK_AB R44, R2, R0 ;  /* 0x00000000022c723e */ /* 0x000fe200000000ff */
[----:B------:R-:W-:Y:S01]  /*6a00*/  FFMA R7, R35, R36, R7 ;  /* 0x0000002423077223 */ /* 0x000fe20000000007 */
[----:B------:R-:W-:Y:S01]  /*6a10*/  FMUL R6, R33, R10 ;  /* 0x0000000a21067220 */ /* 0x000fe20000400000 */
[----:B------:R-:W-:Y:S02]  /*6a20*/  HADD2.F32 R36, -RZ, R43.H1_H1 ;  /* 0x3000002bff247230 */ /* 0x000fe40000004100 */
[----:B------:R-:W-:Y:S01]  /*6a30*/  FFMA R4, R35, R20, R4 ;  /* 0x0000001423047223 */ /* 0x000fe20000000004 */
[----:B------:R-:W-:Y:S01]  /*6a40*/  HADD2.F32 R20, -RZ, R42.H1_H1 ;  /* 0x3000002aff147230 */ /* 0x000fe20000004100 */
[----:B------:R-:W-:Y:S01]  /*6a50*/  F2FP.F16.F32.PACK_AB R45, R7, R3 ;  /* 0x00000003072d723e */ /* 0x000fe200000000ff */
[C---:B------:R-:W-:Y:S01]  /*6a60*/  FMUL R11, R33.reuse, R11 ;  /* 0x0000000b210b7220 */ /* 0x040fe20000400000 */
[C---:B------:R-:W-:Y:S01]  /*6a70*/  FMUL R8, R33.reuse, R12 ;  /* 0x0000000c21087220 */ /* 0x040fe20000400000 */
[----:B------:R-:W-:Y:S01]  /*6a80*/  FMUL R9, R33, R13 ;  /* 0x0000000d21097220 */ /* 0x000fe20000400000 */
[C---:B------:R-:W-:Y:S01]  /*6a90*/  FFMA R5, R35.reuse, R20, R5 ;  /* 0x0000001423057223 */ /* 0x040fe20000000005 */
[----:B------:R-:W-:Y:S02]  /*6aa0*/  HADD2.F32 R20, -RZ, R48.H1_H1 ;  /* 0x30000030ff147230 */ /* 0x000fe40000004100 */
[C---:B------:R-:W-:Y:S01]  /*6ab0*/  FFMA R6, R35.reuse, R21, R6 ;  /* 0x0000001523067223 */ /* 0x040fe20000000006 */
[C---:B------:R-:W-:Y:S01]  /*6ac0*/  FFMA R11, R35.reuse, R36, R11 ;  /* 0x00000024230b7223 */ /* 0x040fe2000000000b */
[C---:B------:R-:W-:Y:S01]  /*6ad0*/  FFMA R8, R35.reuse, R37, R8 ;  /* 0x0000002523087223 */ /* 0x040fe20000000008 */
[--C-:B------:R-:W-:Y:S02]  /*6ae0*/  HADD2.F32 R21, -RZ, R49.reuse.H0_H0 ;  /* 0x20000031ff157230 */ /* 0x100fe40000004100 */
[----:B------:R-:W-:Y:S01]  /*6af0*/  FFMA R9, R35, R20, R9 ;  /* 0x0000001423097223 */ /* 0x000fe20000000009 */
[C---:B------:R-:W-:Y:S01]  /*6b00*/  FMUL R10, R33.reuse, R14 ;  /* 0x0000000e210a7220 */ /* 0x040fe20000400000 */
[----:B------:R-:W-:Y:S02]  /*6b10*/  HADD2.F32 R20, -RZ, R49.H1_H1 ;  /* 0x30000031ff147230 */ /* 0x000fe40000004100 */
[C---:B------:R-:W-:Y:S01]  /*6b20*/  FMUL R15, R33.reuse, R15 ;  /* 0x0000000f210f7220 */ /* 0x040fe20000400000 */
[----:B------:R-:W-:Y:S01]  /*6b30*/  FMUL R12, R33, R16 ;  /* 0x00000010210c7220 */ /* 0x000fe20000400000 */
[C---:B------:R-:W-:Y:S01]  /*6b40*/  FFMA R10, R35.reuse, R21, R10 ;  /* 0x00000015230a7223 */ /* 0x040fe2000000000a */
[--C-:B------:R-:W-:Y:S02]  /*6b50*/  HADD2.F32 R21, -RZ, R50.reuse.H0_H0 ;  /* 0x20000032ff157230 */ /* 0x100fe40000004100 */
[----:B------:R-:W-:Y:S01]  /*6b60*/  FFMA R15, R35, R20, R15 ;  /* 0x00000014230f7223 */ /* 0x000fe2000000000f */
[----:B------:R-:W-:Y:S02]  /*6b70*/  HADD2.F32 R20, -RZ, R50.H1_H1 ;  /* 0x30000032ff147230 */ /* 0x000fe40000004100 */
[C---:B------:R-:W-:Y:S01]  /*6b80*/  FMUL R13, R33.reuse, R17 ;  /* 0x00000011210d7220 */ /* 0x040fe20000400000 */
[--C-:B------:R-:W-:Y:S02]  /*6b90*/  HADD2.F32 R37, -RZ, R51.reuse.H0_H0 ;  /* 0x20000033ff257230 */ /* 0x100fe40000004100 */
[C---:B------:R-:W-:Y:S01]  /*6ba0*/  FMUL R14, R33.reuse, R18 ;  /* 0x00000012210e7220 */ /* 0x040fe20000400000 */
[----:B------:R-:W-:Y:S02]  /*6bb0*/  HADD2.F32 R36, -RZ, R51.H1_H1 ;  /* 0x30000033ff247230 */ /* 0x000fe40000004100 */
        /* <DEDUP_REMOVED lines=21> */
[----:B------:R-:W-:Y:S02]  /*6d10*/  UIADD3 UR8, UP0, UPT, UR52, 0x680, URZ ;  /* 0x0000068034087890 */ /* 0x000fe4000ff1e0ff */
[----:B------:R-:W-:Y:S02]  /*6d20*/  UIADD3 UR5, UPT, UPT, UR41, 0x20, URZ ;  /* 0x0000002029057890 */ /* 0x000fe4000fffe0ff */
[----:B------:R-:W-:Y:S02]  /*6d30*/  UIADD3 UR4, UPT, UPT, UR48, 0x1200, URZ ;  /* 0x0000120030047890 */ /* 0x000fe4000fffe0ff */
[----:B------:R-:W-:Y:S01]  /*6d40*/  UIADD3.X UR9, UPT, UPT, URZ, UR53, URZ, UP0, !UPT ;  /* 0x00000035ff097290 */ /* 0x000fe200087fe4ff */
[----:B------:R-:W-:Y:S01]  /*6d50*/  UMOV UR6, UR42 ;  /* 0x0000002a00067c82 */ /* 0x000fe20008000000 */
[----:B------:R-:W-:Y:S07]  /*6d60*/  UMOV UR7, UR36 ;  /* 0x0000002400077c82 */ /* 0x000fee0008000000 */
[----:B------:R2:W-:Y:S01]  /*6d70*/  UTMASTG.3D [UR4], [UR8] ;  /* 0x00000004080073b5 */ /* 0x0005e20008010000 */
[----:B------:R0:W-:Y:S01]  /*6d80*/  UTMACMDFLUSH ;  /* 0x00000000000079b7 */ /* 0x0001e20000000000 */
[----:B--2---:R-:W-:Y:S04]  /*6d90*/  DEPBAR.LE SB0, 0x1 ;  /* 0x000080400000791a */ /* 0x004fe80000000000 */
.L_x_112:
[----:B------:R-:W-:Y:S05]  /*6da0*/  BSYNC.RECONVERGENT B0 ;  /* 0x0000000000007941 */ /* 0x000fea0003800200 */
.L_x_111:
[----:B------:R-:W-:Y:S01]  /*6db0*/  BAR.SYNC.DEFER_BLOCKING 0x1, 0x80 ;  /* 0x0042000000007b1d */ /* 0x000fe20000010000 */
[----:B------:R-:W-:Y:S04]  /*6dc0*/  UIADD3 UR40, UPT, UPT, UR51, 0x1, URZ ;  /* 0x0000000133287890 */ /* 0x000fe8000fffe0ff */
[----:B------:R-:W-:Y:S04]  /*6dd0*/  UISETP.NE.AND UP0, UPT, UR40, 0x4, UPT ;  /* 0x000000042800788c */ /* 0x000fe8000bf05270 */
[----:B------:R-:W-:Y:S01]  /*6de0*/  USEL UR40, UR40, URZ, UP0 ;  /* 0x000000ff28287287 */ /* 0x000fe20008000000 */
[----:B------:R2:W-:Y:S01]  /*6df0*/  @P6 SYNCS.ARRIVE.TRANS64.RED.A1T0 RZ, [R38+URZ], RZ ;  /* 0x000000ff26ff69a7 */ /* 0x0005e200081004ff */
[----:B------:R-:W-:Y:S01]  /*6e00*/  BSSY B1, `(.L_x_113) ;  /* 0x0000014000017945 */ /* 0x000fe20003800000 */
[----:B------:R-:W4:Y:S02]  /*6e10*/  @P6 SYNCS.PHASECHK.TRANS64.TRYWAIT P0, [R83+URZ+0x80], R88 ;  /* 0x00008058530065a7 */ /* 0x000f2400080011ff */
[----:B----4-:R-:W-:Y:S01]  /*6e20*/  @P6 SEL R81, RZ, 0x1, !P0 ;  /* 0x00000001ff516807 */ /* 0x010fe20004000000 */
[----:B--2---:R-:W-:Y:S06]  /*6e30*/  @!P6 BRA `(.L_x_114) ;  /* 0x000000000040e947 */ /* 0x004fec0003800000 */
[----:B------:R-:W-:Y:S01]  /*6e40*/  ISETP.NE.AND P1, PT, R82, RZ, PT ;  /* 0x000000ff5200720c */ /* 0x000fe20003f25270 */
[----:B------:R-:W-:Y:S01]  /*6e50*/  BSSY B0, `(.L_x_115) ;  /* 0x0000009000007945 */ /* 0x000fe20003800000 */
[----:B------:R-:W-:Y:S11]  /*6e60*/  ISETP.NE.AND P0, PT, R81, RZ, PT ;  /* 0x000000ff5100720c */ /* 0x000ff60003f05270 */
[----:B------:R-:W-:Y:S05]  /*6e70*/  @P1 IMAD R2, R39, 0x1000, R80 ;  /* 0x0000100027021824 */ /* 0x000fea00078e0250 */
[----:B------:R-:W-:Y:S05]  /*6e80*/  @P1 IADD3 R0, PT, PT, R2, UR48, RZ ;  /* 0x0000003002001c10 */ /* 0x000fea000fffe0ff */
[----:B------:R-:W-:Y:S01]  /*6e90*/  @P1 IMAD.IADD R0, R71, 0x1, R0 ;  /* 0x0000000147001824 */ /* 0x000fe200078e0200 */
[----:B------:R-:W-:Y:S06]  /*6ea0*/  @P0 BRA `(.L_x_116) ;  /* 0x00000000000c0947 */ /* 0x000fec0003800000 */
[----:B------:R-:W-:Y:S04]  /*6eb0*/  SHF.L.U32 R4, R70, 0x1f, RZ ;  /* 0x0000001f46047819 */ /* 0x000fe800000006ff */
[----:B------:R-:W2:Y:S02]  /*6ec0*/  SYNCS.PHASECHK.TRANS64.TRYWAIT P0, [R83+URZ+0x80], R4 ;  /* 0x00008004530075a7 */ /* 0x000ea400080011ff */
[----:B--2---:R-:W-:Y:S05]  /*6ed0*/  @!P0 BRA `(.L_x_117) ;  /* 0x0000001c00e48947 */ /* 0x004fea0003800000 */
.L_x_116:
[----:B------:R-:W-:Y:S05]  /*6ee0*/  BSYNC B0 ;  /* 0x0000000000007941 */ /* 0x000fea0003800000 */
.L_x_115:
[----:B------:R-:W-:Y:S02]  /*6ef0*/  ISETP.NE.AND P0, PT, R82, RZ, PT ;  /* 0x000000ff5200720c */ /* 0x000fe40003f05270 */
[----:B------:R-:W-:Y:S11]  /*6f00*/  IADD3 R39, PT, PT, R39, 0x1, RZ ;  /* 0x0000000127277810 */ /* 0x000ff60007ffe0ff */
[----:B------:R-:W-:Y:S05]  /*6f10*/  @P0 WARPSYNC.ALL ;  /* 0x0000000000000948 */ /* 0x000fea0003800000 */
[----:B------:R4:W1:Y:S04]  /*6f20*/  @P0 LDSM.16.M88.4 R40, [R2+UR48+0x200] ;  /* 0x000200300228083b */ /* 0x0008680008000200 */
[----:B------:R4:W1:Y:S02]  /*6f30*/  @P0 LDSM.16.M88.4 R48, [R0+0x200] ;  /* 0x000200000030083b */ /* 0x0008640000000200 */
.L_x_114:
[----:B------:R-:W-:Y:S05]  /*6f40*/  BSYNC B1 ;  /* 0x0000000000017941 */ /* 0x000fea0003800000 */
.L_x_113:
[----:B----4-:R-:W-:Y:S05]  /*6f50*/  VIADD R0, R34, 0x40 ;  /* 0x0000004022007836 */ /* 0x010fea0000000000 */
[----:B------:R-:W-:Y:S04]  /*6f60*/  SHF.R.U32.HI R0, RZ, 0x15, R0 ;  /* 0x00000015ff007819 */ /* 0x000fe80000011600 */
[----:B------:R-:W-:Y:S11]  /*6f70*/  LOP3.LUT P0, RZ, R0, 0x3, R65, 0x48, !PT ;  /* 0x0000000300ff7812 */ /* 0x000ff60007804841 */
[----:B------:R-:W-:Y:S02]  /*6f80*/  @!UPT UIADD3 URZ, UPT, UPT, URZ, URZ, URZ ;  /* 0x000000fffffff290 */ /* 0x000fe4000fffe0ff */
        /* <DEDUP_REMOVED lines=8> */
[----:B------:R-:W3:Y:S01]  /*7010*/  LDCU.64 UR4, c[0x4][0x10] ;  /* 0x01000200ff0477ac */ /* 0x000ee20008000a00 */
[----:B----4-:R-:W-:Y:S01]  /*7020*/  MOV R5, UR9 ;  /* 0x0000000900057c02 */ /* 0x010fe20008000f00 */
[----:B--2---:R-:W-:Y:S01]  /*7030*/  IMAD.U32 R4, RZ, RZ, UR8 ;  /* 0x00000008ff047e24 */ /* 0x004fe2000f8e00ff */
[----:B-----5:R-:W-:Y:S01]  /*7040*/  MOV R7, UR7 ;  /* 0x0000000700077c02 */ /* 0x020fe20008000f00 */
[----:B------:R-:W-:Y:S01]  /*7050*/  IMAD.U32 R6, RZ, RZ, UR6 ;  /* 0x00000006ff067e24 */ /* 0x000fe2000f8e00ff */
[----:B---3--:R-:W-:Y:S01]  /*7060*/  MOV R11, UR5 ;  /* 0x00000005000b7c02 */ /* 0x008fe20008000f00 */
[----:B------:R-:W-:Y:S02]  /*7070*/  IMAD.U32 R10, RZ, RZ, UR4 ;  /* 0x00000004ff0a7e24 */ /* 0x000fe4000f8e00ff */
[----:B------:R-:W-:Y:S07]  /*7080*/  LEPC R20, `(.L_x_118) ;  /* 0x000000001014794e */ /* 0x000fee0000000000 */
[----:B-1----:R-:W-:Y:S05]  /*7090*/  CALL.ABS.NOINC R2 ;  /* 0x0000000002007343 */ /* 0x002fea0003c00000 */
.L_x_118:
        /* <DEDUP_REMOVED lines=8> */
[----:B--2---:R-:W-:Y:S01]  /*7120*/  MOV R83, UR37 ;  /* 0x0000002500537c02 */ /* 0x004fe20008000f00 */
[----:B------:R-:W-:Y:S01]  /*7130*/  HADD2.F32 R37, -RZ, R48.H0_H0 ;  /* 0x20000030ff257230 */ /* 0x000fe20000004100 */
[----:B------:R-:W-:Y:S01]  /*7140*/  @P6 LEA R38, R38, UR48, 0x3 ;  /* 0x0000003026266c11 */ /* 0x000fe2000f8e18ff */
[----:B------:R-:W-:Y:S01]  /*7150*/  BSSY.RECONVERGENT B0, `(.L_x_119) ;  /* 0x000004d000007945 */ /* 0x000fe20003800200 */
[----:B------:R-:W-:Y:S02]  /*7160*/  LEA R88, R39, UR48, 0x3 ;  /* 0x0000003027587c11 */ /* 0x000fe4000f8e18ff */
[----:B------:R-:W-:Y:S01]  /*7170*/  @P6 IADD3 R38, PT, PT, R38, 0xa0, RZ ;  /* 0x000000a026266810 */ /* 0x000fe20007ffe0ff */
[----:B------:R-:W1:Y:S03]  /*7180*/  LDTM.16dp256bit.x4 R4, tmem[UR4+0x40] ;  /* 0x00004004000479ee */ /* 0x000e660008120000 */
[----:B------:R-:W-:Y:S02]  /*7190*/  @P6 PRMT R38, R83, 0x654, R38 ;  /* 0x0000065453266816 */ /* 0x000fe40000000026 */
[----:B------:R-:W-:Y:S01]  /*71a0*/  @P6 SHF.L.U32 R83, R70, 0x1f, RZ ;  /* 0x0000001f46536819 */ /* 0x000fe200000006ff */
        /* <DEDUP_REMOVED lines=71> */
.L_x_120:
[----:B------:R-:W-:Y:S05]  /*7620*/  BSYNC.RECONVERGENT B0 ;  /* 0x0000000000007941 */ /* 0x000fea0003800200 */
.L_x_119:
        /* <DEDUP_REMOVED lines=19> */
.L_x_124:
[----:B------:R-:W-:Y:S05]  /*7760*/  BSYNC B0 ;  /* 0x0000000000007941 */ /* 0x000fea0003800000 */
.L_x_123:
[----:B------:R-:W-:Y:S11]  /*7770*/  ISETP.NE.AND P0, PT, R82, RZ, PT ;  /* 0x000000ff5200720c */ /* 0x000ff60003f05270 */
[----:B------:R-:W-:Y:S02]  /*7780*/  @!UPT UIADD3 URZ, UPT, UPT, URZ, URZ, URZ ;  /* 0x000000fffffff290 */ /* 0x000fe4000fffe0ff */
[----:B------:R-:W-:Y:S05]  /*7790*/  @P0 WARPSYNC.ALL ;  /* 0x0000000000000948 */ /* 0x000fea0003800000 */
[----:B------:R4:W1:Y:S04]  /*77a0*/  @P0 LDSM.16.M88.4 R40, [R39+UR48+0x200] ;  /* 0x000200302728083b */ /* 0x0008680008000200 */
[----:B------:R4:W1:Y:S02]  /*77b0*/  @P0 LDSM.16.M88.4 R48, [R0+0x200] ;  /* 0x000200000030083b */ /* 0x0008640000000200 */
.L_x_122:
[----:B------:R-:W-:Y:S05]  /*77c0*/  BSYNC B1 ;  /* 0x0000000000017941 */ /* 0x000fea0003800000 */
.L_x_121:
[----:B----4-:R-:W-:Y:S05]  /*77d0*/  VIADD R0, R34, 0x60 ;  /* 0x0000006022007836 */ /* 0x010fea0000000000 */
[----:B------:R-:W-:Y:S04]  /*77e0*/  SHF.R.U32.HI R0, RZ, 0x15, R0 ;  /* 0x00000015ff007819 */ /* 0x000fe80000011600 */
[----:B------:R-:W-:Y:S11]  /*77f0*/  LOP3.LUT P0, RZ, R0, 0x3, R65, 0x48, !PT ;  /* 0x0000000300ff7812 */ /* 0x000ff60007804841 */
[----:B------:R-:W-:Y:S02]  /*7800*/  @!UPT UIADD3 URZ, UPT, UPT, URZ, URZ, URZ ;  /* 0x000000fffffff290 */ /* 0x000fe4000fffe0ff */
[----:B------:R-:W-:Y:S05]  /*7810*/  @!P0 BRA `(.L_x_126) ;  /* 0x0000000000408947 */ /* 0x000fea0003800000 */
[----:B------:R-:W4:Y:S01]  /*7820*/  LDCU.64 UR8, c[0x4][0x70] ;  /* 0x01000e00ff0877ac */ /* 0x000f220008000a00 */
[----:B--2---:R-:W-:Y:S01]  /*7830*/  MOV R3, 0x0 ;  /* 0x0000000000037802 */ /* 0x004fe20000000f00 */
[----:B------:R-:W-:Y:S02]  /*7840*/  HFMA2 R12, -RZ, RZ, 0, 5.9604644775390625e-08 ;  /* 0x00000001ff0c7431 */ /* 0x000fe400000001ff */
[----:B------:R-:W-:Y:S02]  /*7850*/  IMAD.MOV.U32 R8, RZ, RZ, 0x192 ;  /* 0x00000192ff087424 */ /* 0x000fe400078e00ff */
[----:B------:R-:W-:Y:S01]  /*7860*/  IMAD.MOV.U32 R13, RZ, RZ, RZ ;  /* 0x000000ffff0d7224 */ /* 0x000fe200078e00ff */
[----:B------:R-:W2:Y:S01]  /*7870*/  LDCU.64 UR6, c[0x4][0x78] ;  /* 0x01000f00ff0677ac */ /* 0x000ea20008000a00 */
[----:B------:R-:W1:Y:S01]  /*7880*/  LDC.64 R2, c[0x4][R3] ;  /* 0x0100000003027b82 */ /* 0x000e620000000a00 */
[----:B------:R-:W5:Y:S01]  /*7890*/  LDCU.64 UR4, c[0x4][0x10] ;  /* 0x01000200ff0477ac */ /* 0x000f620008000a00 */
[----:B----4-:R-:W-:Y:S01]  /*78a0*/  MOV R5, UR9 ;  /* 0x0000000900057c02 */ /* 0x010fe20008000f00 */
[----:B------:R-:W-:Y:S01]  /*78b0*/  IMAD.U32 R4, RZ, RZ, UR8 ;  /* 0x00000008ff047e24 */ /* 0x000fe2000f8e00ff */
[----:B--2---:R-:W-:Y:S01]  /*78c0*/  MOV R7, UR7 ;  /* 0x0000000700077c02 */ /* 0x004fe20008000f00 */
[----:B------:R-:W-:Y:S01]  /*78d0*/  IMAD.U32 R6, RZ, RZ, UR6 ;  /* 0x00000006ff067e24 */ /* 0x000fe2000f8e00ff */
[----:B-----5:R-:W-:Y:S01]  /*78e0*/  MOV R11, UR5 ;  /* 0x00000005000b7c02 */ /* 0x020fe20008000f00 */
[----:B------:R-:W-:Y:S02]  /*78f0*/  IMAD.U32 R10, RZ, RZ, UR4 ;  /* 0x00000004ff0a7e24 */ /* 0x000fe4000f8e00ff */
[----:B------:R-:W-:Y:S07]  /*7900*/  LEPC R20, `(.L_x_126) ;  /* 0x000000001014794e */ /* 0x000fee0000000000 */
[----:B-1-3--:R-:W-:Y:S05]  /*7910*/  CALL.ABS.NOINC R2 ;  /* 0x0000000002007343 */ /* 0x00afea0003c00000 */
.L_x_126:
[----:B------:R-:W-:Y:S01]  /*7920*/  ISETP.NE.AND P0, PT, R72, RZ, PT ;  /* 0x000000ff4800720c */ /* 0x000fe20003f05270 */
[----:B------:R-:W-:Y:S05]  /*7930*/  WARPSYNC.ALL ;  /* 0x0000000000007948 */ /* 0x000fea0003800000 */
[----:B------:R-:W-:Y:S01]  /*7940*/  R2UR UR4, R34 ;  /* 0x00000000220472ca */ /* 0x000fe200000e0000 */
[--C-:B-1----:R-:W-:Y:S01]  /*7950*/  HADD2.F32 R20, -RZ, R40.reuse.H0_H0 ;  /* 0x20000028ff147230 */ /* 0x102fe20000004100 */
[----:B------:R-:W-:Y:S01]  /*7960*/  R2UR UR5, R79 ;  /* 0x000000004f0572ca */ /* 0x000fe200000e0000 */
[----:B------:R-:W-:Y:S01]  /*7970*/  HADD2.F32 R36, -RZ, R40.H1_H1 ;  /* 0x30000028ff247230 */ /* 0x000fe20000004100 */
[----:B------:R-:W-:Y:S01]  /*7980*/  BSSY.RECONVERGENT B0, `(.L_x_127) ;  /* 0x000004f000007945 */ /* 0x000fe20003800200 */
[--C-:B------:R-:W-:Y:S02]  /*7990*/  HADD2.F32 R21, -RZ, R41.reuse.H0_H0 ;  /* 0x20000029ff157230 */ /* 0x100fe40000004100 */
[----:B------:R-:W-:Y:S02]  /*79a0*/  HADD2.F32 R38, -RZ, R41.H1_H1 ;  /* 0x30000029ff267230 */ /* 0x000fe40000004100 */
[--C-:B------:R-:W-:Y:S02]  /*79b0*/  HADD2.F32 R37, -RZ, R42.reuse.H0_H0 ;  /* 0x2000002aff257230 */ /* 0x100fe40000004100 */
[----:B------:R-:W-:Y:S02]  /*79c0*/  HADD2.F32 R40, -RZ, R42.H1_H1 ;  /* 0x3000002aff287230 */ /* 0x000fe40000004100 */
[----:B------:R-:W1:Y:S01]  /*79d0*/  LDTM.16dp256bit.x4 R4, tmem[UR4+0x60] ;  /* 0x00006004000479ee */ /* 0x000e620008120000 */
[----:B------:R-:W-:Y:S01]  /*79e0*/  NOP ;  /* 0x0000000000007918 */ /* 0x000fe20000000000 */
[----:B------:R-:W-:Y:S01]  /*79f0*/  UIADD3 UR5, UPT, UPT, UR5, 0x110, URZ ;  /* 0x0000011005057890 */ /* 0x000fe2000fffe0ff */
[--C-:B------:R-:W-:Y:S02]  /*7a00*/  HADD2.F32 R39, -RZ, R43.reuse.H0_H0 ;  /* 0x2000002bff277230 */ /* 0x100fe40000004100 */
[----:B------:R-:W-:Y:S01]  /*7a10*/  HADD2.F32 R41, -RZ, R43.H1_H1 ;  /* 0x3000002bff297230 */ /* 0x000fe20000004100 */
[----:B------:R-:W-:Y:S01]  /*7a20*/  UPRMT UR5, UR37, 0x654, UR5 ;  /* 0x0000065425057896 */ /* 0x000fe20008000005 */
[--C-:B------:R-:W-:Y:S02]  /*7a30*/  HADD2.F32 R42, -RZ, R48.reuse.H0_H0 ;  /* 0x20000030ff2a7230 */ /* 0x100fe40000004100 */
[----:B------:R-:W-:Y:S02]  /*7a40*/  HADD2.F32 R43, -RZ, R48.H1_H1 ;  /* 0x30000030ff2b7230 */ /* 0x000fe40000004100 */
[--C-:B------:R-:W-:Y:S02]  /*7a50*/  HADD2.F32 R44, -RZ, R49.reuse.H0_H0 ;  /* 0x20000031ff2c7230 */ /* 0x100fe40000004100 */
[----:B------:R-:W-:Y:S02]  /*7a60*/  HADD2.F32 R46, -RZ, R49.H1_H1 ;  /* 0x30000031ff2e7230 */ /* 0x000fe40000004100 */
[----:B-1----:R-:W-:Y:S01]  /*7a70*/  SYNCS.ARRIVE.TRANS64.RED.A1T0 RZ, [UR5], RZ ;  /* 0x000000ffffff79a7 */ /* 0x002fe20008100405 */
[--C-:B------:R-:W-:Y:S02]  /*7a80*/  HADD2.F32 R45, -RZ, R50.reuse.H0_H0 ;  /* 0x20000032ff2d7230 */ /* 0x100fe40000004100 */
[----:B------:R-:W-:Y:S02]  /*7a90*/  HADD2.F32 R48, -RZ, R50.H1_H1 ;  /* 0x30000032ff307230 */ /* 0x000fe40000004100 */
[--C-:B------:R-:W-:Y:S02]  /*7aa0*/  HADD2.F32 R47, -RZ, R51.reuse.H0_H0 ;  /* 0x20000033ff2f7230 */ /* 0x100fe40000004100 */
[----:B------:R-:W-:Y:S02]  /*7ab0*/  HADD2.F32 R50, -RZ, R51.H1_H1 ;  /* 0x30000033ff327230 */ /* 0x000fe40000004100 */
[C---:B------:R-:W-:Y:S01]  /*7ac0*/  FMUL R4, R33.reuse, R4 ;  /* 0x0000000421047220 */ /* 0x040fe20000400000 */
[C---:B------:R-:W-:Y:S01]  /*7ad0*/  FMUL R5, R33.reuse, R5 ;  /* 0x0000000521057220 */ /* 0x040fe20000400000 */
[C---:B------:R-:W-:Y:S01]  /*7ae0*/  FMUL R6, R33.reuse, R6 ;  /* 0x0000000621067220 */ /* 0x040fe20000400000 */
[----:B------:R-:W-:Y:S01]  /*7af0*/  FMUL R7, R33, R7 ;  /* 0x0000000721077220 */ /* 0x000fe20000400000 */
[C---:B------:R-:W-:Y:S01]  /*7b00*/  FFMA R4, R35.reuse, R20, R4 ;  /* 0x0000001423047223 */ /* 0x040fe20000000004 */
[C---:B------:R-:W-:Y:S01]  /*7b10*/  FFMA R5, R35.reuse, R36, R5 ;  /* 0x0000002423057223 */ /* 0x040fe20000000005 */
[C---:B------:R-:W-:Y:S01]  /*7b20*/  FFMA R6, R35.reuse, R21, R6 ;  /* 0x0000001523067223 */ /* 0x040fe20000000006 */
[----:B------:R-:W-:Y:S01]  /*7b30*/  FFMA R7, R35, R38, R7 ;  /* 0x0000002623077223 */ /* 0x000fe20000000007 */
[C---:B------:R-:W-:Y:S01]  /*7b40*/  FMUL R8, R33.reuse, R8 ;  /* 0x0000000821087220 */ /* 0x040fe20000400000 */
[----:B------:R-:W-:Y:S01]  /*7b50*/  FMUL R9, R33, R9 ;  /* 0x0000000921097220 */ /* 0x000fe20000400000 */
[----:B---3--:R-:W-:Y:S01]  /*7b60*/  F2FP.F16.F32.PACK_AB R80, R5, R4 ;  /* 0x000000040550723e */ /* 0x008fe200000000ff */
[----:B------:R-:W-:Y:S01]  /*7b70*/  FMUL R0, R33, R10 ;  /* 0x0000000a21007220 */ /* 0x000fe20000400000 */
[----:B------:R-:W-:Y:S01]  /*7b80*/  F2FP.F16.F32.PACK_AB R81, R7, R6 ;  /* 0x000000060751723e */ /* 0x000fe200000000ff */
[C---:B------:R-:W-:Y:S01]  /*7b90*/  FFMA R8, R35.reuse, R37, R8 ;  /* 0x0000002523087223 */ /* 0x040fe20000000008 */
[----:B------:R-:W-:Y:S01]  /*7ba0*/  FFMA R9, R35, R40, R9 ;  /* 0x0000002823097223 */ /* 0x000fe20000000009 */
[C---:B------:R-:W-:Y:S01]  /*7bb0*/  FMUL R2, R33.reuse, R11 ;  /* 0x0000000b21027220 */ /* 0x040fe20000400000 */
[C---:B--2---:R-:W-:Y:S01]  /*7bc0*/  FMUL R3, R33.reuse, R12 ;  /* 0x0000000c21037220 */ /* 0x044fe20000400000 */
[----:B------:R-:W-:Y:S01]  /*7bd0*/  FMUL R10, R33, R13 ;  /* 0x0000000d210a7220 */ /* 0x000fe20000400000 */
[----:B------:R-:W-:Y:S01]  /*7be0*/  FFMA R0, R35, R39, R0 ;  /* 0x0000002723007223 */ /* 0x000fe20000000000 */
        /* <DEDUP_REMOVED lines=40> */
.L_x_128:
[----:B------:R-:W-:Y:S05]  /*7e70*/  BSYNC.RECONVERGENT B0 ;  /* 0x0000000000007941 */ /* 0x000fea0003800200 */
.L_x_127:
[----:B------:R-:W-:Y:S01]  /*7e80*/  BAR.SYNC.DEFER_BLOCKING 0x1, 0x80 ;  /* 0x0042000000007b1d */ /* 0x000fe20000010000 */
[----:B------:R-:W-:Y:S01]  /*7e90*/  UISETP.NE.AND UP0, UPT, UR49, -0x4, UPT ;  /* 0xfffffffc3100788c */ /* 0x000fe2000bf05270 */
[----:B------:R-:W-:Y:S08]  /*7ea0*/  IADD3 R0, PT, PT, R30, 0x1, RZ ;  /* 0x000000011e007810 */ /* 0x000ff00007ffe0ff */
[----:B------:R-:W-:Y:S05]  /*7eb0*/  BRA.U !UP0, `(.L_x_129) ;  /* 0x0000000108287547 */ /* 0x000fea000b800000 */
[----:B------:R-:W-:Y:S01]  /*7ec0*/  ISETP.NE.AND P0, PT, R76, RZ, PT ;  /* 0x000000ff4c00720c */ /* 0x000fe20003f05270 */
[----:B------:R-:W-:Y:S01]  /*7ed0*/  IMAD.U32 R3, RZ, RZ, UR51 ;  /* 0x00000033ff037e24 */ /* 0x000fe2000f8e00ff */
[----:B------:R-:W-:Y:S01]  /*7ee0*/  UIADD3 UR51, UPT, UPT, UR51, 0x1, URZ ;  /* 0x0000000133337890 */ /* 0x000fe2000fffe0ff */
[----:B------:R-:W-:Y:S03]  /*7ef0*/  IMAD.U32 R2, RZ, RZ, UR37 ;  /* 0x00000025ff027e24 */ /* 0x000fe6000f8e00ff */
[----:B------:R-:W-:Y:S04]  /*7f00*/  UISETP.NE.AND UP0, UPT, UR51, 0x4, UPT ;  /* 0x000000043300788c */ /* 0x000fe8000bf05270 */
[----:B------:R-:W-:Y:S03]  /*7f10*/  USEL UR51, UR51, URZ, UP0 ;  /* 0x000000ff33337287 */ /* 0x000fe60008000000 */
[----:B------:R-:W-:Y:S05]  /*7f20*/  @P0 LEA R3, R3, UR48, 0x3 ;  /* 0x0000003003030c11 */ /* 0x000fea000f8e18ff */
[----:B------:R-:W-:Y:S05]  /*7f30*/  @P0 VIADD R3, R3, 0xa0 ;  /* 0x000000a003030836 */ /* 0x000fea0000000000 */
[----:B------:R-:W-:Y:S04]  /*7f40*/  @P0 PRMT R2, R2, 0x654, R3 ;  /* 0x0000065402020816 */ /* 0x000fe80000000003 */
[----:B------:R2:W-:Y:S03]  /*7f50*/  @P0 SYNCS.ARRIVE.TRANS64.RED.A1T0 RZ, [R2+URZ], RZ ;  /* 0x000000ff02ff09a7 */ /* 0x0005e600081004ff */
.L_x_129:
[----:B------:R-:W-:Y:S01]  /*7f60*/  ISETP.NE.AND P2, PT, R73, RZ, PT ;  /* 0x000000ff4900720c */ /* 0x000fe20003f45270 */
[----:B------:R-:W-:Y:S01]  /*7f70*/  UIADD3 UR49, UPT, UPT, UR49, 0x4, URZ ;  /* 0x0000000431317890 */ /* 0x000fe2000fffe0ff */
[----:B------:R-:W-:Y:S01]  /*7f80*/  ISETP.NE.AND P0, PT, R75, 0x2, PT ;  /* 0x000000024b00780c */ /* 0x000fe20003f05270 */
[----:B------:R-:W-:Y:S01]  /*7f90*/  IMAD.IADD R20, R29, 0x1, R58 ;  /* 0x000000011d147824 */ /* 0x000fe200078e023a */
[----:B------:R-:W-:Y:S01]  /*7fa0*/  ISETP.NE.AND P1, PT, R0, 0x4, PT ;  /* 0x000000040000780c */ /* 0x000fe20003f25270 */
[----:B------:R-:W-:Y:S01]  /*7fb0*/  IMAD.IADD R21, R31, 0x1, R60 ;  /* 0x000000011f157824 */ /* 0x000fe200078e023c */
[----:B------:R-:W-:Y:S02]  /*7fc0*/  SEL R3, RZ, 0x1, P0 ;  /* 0x00000001ff037807 */ /* 0x000fe40000000000 */
[----:B--2---:R-:W-:Y:S02]  /*7fd0*/  SEL R2, RZ, 0x1, P1 ;  /* 0x00000001ff027807 */ /* 0x004fe40000800000 */
[----:B------:R-:W-:Y:S02]  /*7fe0*/  LOP3.LUT R68, R68, R3, RZ, 0x3c, !PT ;  /* 0x0000000344447212 */ /* 0x000fe400078e3cff */
[----:B------:R-:W-:Y:S02]  /*7ff0*/  LOP3.LUT R69, R69, R2, RZ, 0x3c, !PT ;  /* 0x0000000245457212 */ /* 0x000fe400078e3cff */
[----:B------:R-:W-:Y:S02]  /*8000*/  @P2 R2UR UR36, R67 ;  /* 0x00000000432422ca */ /* 0x000fe400000e0000 */
[----:B------:R-:W-:Y:S02]  /*8010*/  SEL R75, R75, RZ, P0 ;  /* 0x000000ff4b4b7207 */ /* 0x000fe40000000000 */
[----:B------:R-:W-:Y:S01]  /*8020*/  SEL R30, R0, RZ, P1 ;  /* 0x000000ff001e7207 */ /* 0x000fe20000800000 */
[----:B------:R-:W-:Y:S10]  /*8030*/  @P2 BRA `(.L_x_130) ;  /* 0xffffffd000182947 */ /* 0x000ff4000383ffff */
[----:B------:R-:W-:-:S09]  /*8040*/  UISETP.NE.AND UP0, UPT, UR50, URZ, UPT ;  /* 0x000000ff3200728c */ /* 0x000fd2000bf05270 */
[----:B------:R-:W-:Y:S05]  /*8050*/  BRA.U !UP0, `(.L_x_131) ;  /* 0x0000000108487547 */ /* 0x000fea000b800000 */
[----:B------:R-:W2:Y:S02]  /*8060*/  LDCU.64 UR4, c[0x0][0x890] ;  /* 0x00011200ff0477ac */ /* 0x000ea40008000a00 */
[----:B--2---:R-:W-:-:S04]  /*8070*/  UISETP.NE.U32.AND UP0, UPT, UR4, URZ, UPT ;  /* 0x000000ff0400728c */ /* 0x004fc8000bf05070 */
[----:B------:R-:W-:-:S09]  /*8080*/  UISETP.NE.AND.EX UP0, UPT, UR5, URZ, UPT, UP0 ;  /* 0x000000ff0500728c */ /* 0x000fd2000bf05300 */
[----:B------:R-:W-:Y:S05]  /*8090*/  BRA.U UP0, `(.L_x_132) ;  /* 0x00000001000c7547 */ /* 0x000fea000b800000 */
[----:B------:R-:W-:-:S13]  /*80a0*/  FSETP.NEU.AND P0, PT, R35, RZ, PT ;  /* 0x000000ff2300720b */ /* 0x000fda0003f0d000 */
[----:B------:R-:W-:Y:S05]  /*80b0*/  @!P0 EXIT ;  /* 0x000000000000894d */ /* 0x000fea0003800000 */
[----:B------:R-:W-:Y:S05]  /*80c0*/  BRA `(.L_x_131) ;  /* 0x00000000002c7947 */ /* 0x000fea0003800000 */
.L_x_132:
[----:B------:R-:W-:Y:S01]  /*80d0*/  ISETP.NE.AND P0, PT, R74, RZ, PT ;  /* 0x000000ff4a00720c */ /* 0x000fe20003f05270 */
[----:B------:R-:W-:-:S12]  /*80e0*/  BSSY.RECONVERGENT B0, `(.L_x_131) ;  /* 0x0000009000007945 */ /* 0x000fd80003800200 */
[----:B------:R-:W-:Y:S05]  /*80f0*/  @P0 BRA `(.L_x_133) ;  /* 0x0000000000140947 */ /* 0x000fea0003800000 */
[----:B------:R-:W2:Y:S02]  /*8100*/  LDCU.64 UR4, c[0x0][0x888] ;  /* 0x00011100ff0477ac */ /* 0x000ea40008000a00 */
[----:B--2---:R-:W-:-:S04]  /*8110*/  ISETP.NE.U32.AND P0, PT, RZ, UR4, PT ;  /* 0x00000004ff007c0c */ /* 0x004fc8000bf05070 */
[----:B------:R-:W-:-:S13]  /*8120*/  ISETP.NE.AND.EX P0, PT, RZ, UR5, PT, P0 ;  /* 0x00000005ff007c0c */ /* 0x000fda000bf05300 */
[----:B------:R-:W-:Y:S05]  /*8130*/  @!P0 EXIT ;  /* 0x000000000000894d */ /* 0x000fea0003800000 */
[----:B------:R-:W-:Y:S05]  /*8140*/  BRA `(.L_x_134) ;  /* 0x0000000000087947 */ /* 0x000fea0003800000 */
.L_x_133:
[----:B------:R-:W-:-:S13]  /*8150*/  FSETP.NEU.AND P0, PT, R35, RZ, PT ;  /* 0x000000ff2300720b */ /* 0x000fda0003f0d000 */
[----:B------:R-:W-:Y:S05]  /*8160*/  @!P0 EXIT ;  /* 0x000000000000894d */ /* 0x000fea0003800000 */
.L_x_134:
[----:B------:R-:W-:Y:S05]  /*8170*/  BSYNC.RECONVERGENT B0 ;  /* 0x0000000000007941 */ /* 0x000fea0003800200 */
.L_x_131:
[----:B------:R-:W-:Y:S01]  /*8180*/  ULEA UR4, UR51, UR48, 0x3 ;  /* 0x0000003033047291 */ /* 0x000fe2000f8e18ff */
[----:B------:R-:W-:-:S04]  /*8190*/  DEPBAR.LE SB0, 0x0 ;  /* 0x000080000000791a */ /* 0x000fc80000000000 */
[----:B------:R-:W-:-:S04]  /*81a0*/  UIADD3 UR4, UPT, UPT, UR4, 0xa0, URZ ;  /* 0x000000a004047890 */ /* 0x000fc8000fffe0ff */
[----:B------:R-:W-:-:S09]  /*81b0*/  UPRMT UR4, UR37, 0x654, UR4 ;  /* 0x0000065425047896 */ /* 0x000fd20008000004 */
[----:B------:R-:W-:Y:S01]  /*81c0*/  SYNCS.ARRIVE.TRANS64.RED.A1T0 RZ, [UR4], RZ ;  /* 0x000000ffffff79a7 */ /* 0x000fe20008100404 */
[----:B------:R-:W-:Y:S05]  /*81d0*/  EXIT ;  /* 0x000000000000794d */ /* 0x000fea0003800000 */
.L_x_19:
[----:B--2---:R2:W1:Y:S02]  /*81e0*/  SYNCS.PHASECHK.TRANS64.TRYWAIT P0, [R3+URZ+0x140], R2 ;  /* 0x00014002030075a7 */ /* 0x00446400080011ff */
[----:B-1----:R-:W-:Y:S05]  /*81f0*/  @!P0 NANOSLEEP.SYNCS 0x989680 ;  /* 0x009896800000895d */ /* 0x002fea0003900000 */
[----:B------:R-:W1:Y:S02]  /*8200*/  @!P0 SYNCS.PHASECHK.TRANS64 P0, [R3+URZ+0x140], R2 ;  /* 0x00014002030085a7 */ /* 0x000e6400080010ff */
[----:B-1----:R-:W-:Y:S05]  /*8210*/  @!P0 BRA `(.L_x_19) ;  /* 0xfffffffc00f08947 */ /* 0x002fea000383ffff */
[----:B------:R-:W-:Y:S05]  /*8220*/  BRA `(.L_x_135) ;  /* 0xffffff9400107947 */ /* 0x000fea000383ffff */
.L_x_22:
[----:B-1----:R-:W-:-:S07]  /*8230*/  MOV R2, UR33 ;  /* 0x0000002100027c02 */ /* 0x002fce0008000f00 */
.L_x_136:
[----:B-1----:R1:W2:Y:S02]  /*8240*/  SYNCS.PHASECHK.TRANS64.TRYWAIT P0, [R2+URZ+0x40], R5 ;  /* 0x00004005020075a7 */ /* 0x0022a400080011ff */
[----:B--2---:R-:W-:Y:S05]  /*8250*/  @!P0 NANOSLEEP.SYNCS 0x989680 ;  /* 0x009896800000895d */ /* 0x004fea0003900000 */
[----:B------:R-:W2:Y:S02]  /*8260*/  @!P0 SYNCS.PHASECHK.TRANS64 P0, [R2+URZ+0x40], R5 ;  /* 0x00004005020085a7 */ /* 0x000ea400080010ff */
[----:B--2---:R-:W-:Y:S05]  /*8270*/  @!P0 BRA `(.L_x_136) ;  /* 0xfffffffc00f08947 */ /* 0x004fea000383ffff */
[----:B------:R-:W-:Y:S05]  /*8280*/  BRA `(.L_x_21) ;  /* 0xffffff9400647947 */ /* 0x000fea000383ffff */
.L_x_28:
[----:B-1----:R-:W-:-:S07]  /*8290*/  MOV R2, UR25 ;  /* 0x0000001900027c02 */ /* 0x002fce0008000f00 */
.L_x_137:
[----:B-1----:R1:W2:Y:S02]  /*82a0*/  SYNCS.PHASECHK.TRANS64.TRYWAIT P0, [R2+URZ+0x40], R5 ;  /* 0x00004005020075a7 */ /* 0x0022a400080011ff */
[----:B--2---:R-:W-:Y:S05]  /*82b0*/  @!P0 NANOSLEEP.SYNCS 0x989680 ;  /* 0x009896800000895d */ /* 0x004fea0003900000 */
[----:B------:R-:W2:Y:S02]  /*82c0*/  @!P0 SYNCS.PHASECHK.TRANS64 P0, [R2+URZ+0x40], R5 ;  /* 0x00004005020085a7 */ /* 0x000ea400080010ff */
[----:B--2---:R-:W-:Y:S05]  /*82d0*/  @!P0 BRA `(.L_x_137) ;  /* 0xfffffffc00f08947 */ /* 0x004fea000383ffff */
[----:B------:R-:W-:Y:S05]  /*82e0*/  BRA `(.L_x_27) ;  /* 0xffffff9800247947 */ /* 0x000fea000383ffff */
.L_x_32:
[----:B-1----:R1:W2:Y:S02]  /*82f0*/  SYNCS.PHASECHK.TRANS64.TRYWAIT P0, [R2+URZ+0xd0], R3 ;  /* 0x0000d003020075a7 */ /* 0x0022a400080011ff */
[----:B--2---:R-:W-:Y:S05]  /*8300*/  @!P0 NANOSLEEP.SYNCS 0x989680 ;  /* 0x009896800000895d */ /* 0x004fea0003900000 */
[----:B------:R-:W2:Y:S02]  /*8310*/  @!P0 SYNCS.PHASECHK.TRANS64 P0, [R2+URZ+0xd0], R3 ;  /* 0x0000d003020085a7 */ /* 0x000ea400080010ff */
[----:B--2---:R-:W-:Y:S05]  /*8320*/  @!P0 BRA `(.L_x_32) ;  /* 0xfffffffc00f08947 */ /* 0x004fea000383ffff */
[----:B------:R-:W-:Y:S05]  /*8330*/  BRA `(.L_x_138) ;  /* 0xffffff9800c87947 */ /* 0x000fea000383ffff */
.L_x_36:
[----:B----4-:R-:W-:-:S07]  /*8340*/  MOV R0, UR5 ;  /* 0x0000000500007c02 */ /* 0x010fce0008000f00 */
.L_x_139:
[----:B-1----:R1:W2:Y:S02]  /*8350*/  SYNCS.PHASECHK.TRANS64.TRYWAIT P0, [R0+URZ], R3 ;  /* 0x00000003000075a7 */ /* 0x0022a400080011ff */
[----:B--2---:R-:W-:Y:S05]  /*8360*/  @!P0 NANOSLEEP.SYNCS 0x989680 ;  /* 0x009896800000895d */ /* 0x004fea0003900000 */
[----:B------:R-:W2:Y:S02]  /*8370*/  @!P0 SYNCS.PHASECHK.TRANS64 P0, [R0+URZ], R3 ;  /* 0x00000003000085a7 */ /* 0x000ea400080010ff */
[----:B--2---:R-:W-:Y:S05]  /*8380*/  @!P0 BRA `(.L_x_139) ;  /* 0xfffffffc00f08947 */ /* 0x004fea000383ffff */
[----:B------:R-:W-:Y:S05]  /*8390*/  BRA `(.L_x_140) ;  /* 0xffffffa000387947 */ /* 0x000fea000383ffff */
.L_x_37:
[----:B----4-:R-:W-:-:S07]  /*83a0*/  MOV R0, UR5 ;  /* 0x0000000500007c02 */ /* 0x010fce0008000f00 */
.L_x_141:
[----:B-1----:R1:W2:Y:S02]  /*83b0*/  SYNCS.PHASECHK.TRANS64.TRYWAIT P0, [R0+URZ], R3 ;  /* 0x00000003000075a7 */ /* 0x0022a400080011ff */
[----:B--2---:R-:W-:Y:S05]  /*83c0*/  @!P0 NANOSLEEP.SYNCS 0x989680 ;  /* 0x009896800000895d */ /* 0x004fea0003900000 */
[----:B------:R-:W2:Y:S02]  /*83d0*/  @!P0 SYNCS.PHASECHK.TRANS64 P0, [R0+URZ], R3 ;  /* 0x00000003000085a7 */ /* 0x000ea400080010ff */
[----:B--2---:R-:W-:Y:S05]  /*83e0*/  @!P0 BRA `(.L_x_141) ;  /* 0xfffffffc00f08947 */ /* 0x004fea000383ffff */
[----:B------:R-:W-:Y:S05]  /*83f0*/  BRA `(.L_x_142) ;  /* 0xffffffa000447947 */ /* 0x000fea000383ffff */
.L_x_38:
[----:B----4-:R-:W-:-:S07]  /*8400*/  MOV R0, UR5 ;  /* 0x0000000500007c02 */ /* 0x010fce0008000f00 */
.L_x_143:
[----:B-1----:R1:W2:Y:S02]  /*8410*/  SYNCS.PHASECHK.TRANS64.TRYWAIT P0, [R0+URZ], R3 ;  /* 0x00000003000075a7 */ /* 0x0022a400080011ff */
[----:B--2---:R-:W-:Y:S05]  /*8420*/  @!P0 NANOSLEEP.SYNCS 0x989680 ;  /* 0x009896800000895d */ /* 0x004fea0003900000 */
[----:B------:R-:W2:Y:S02]  /*8430*/  @!P0 SYNCS.PHASECHK.TRANS64 P0, [R0+URZ], R3 ;  /* 0x00000003000085a7 */ /* 0x000ea400080010ff */
[----:B--2---:R-:W-:Y:S05]  /*8440*/  @!P0 BRA `(.L_x_143) ;  /* 0xfffffffc00f08947 */ /* 0x004fea000383ffff */
[----:B------:R-:W-:Y:S05]  /*8450*/  BRA `(.L_x_144) ;  /* 0xffffffa000507947 */ /* 0x000fea000383ffff */
.L_x_39:
[----:B----4-:R-:W-:-:S07]  /*8460*/  MOV R0, UR5 ;  /* 0x0000000500007c02 */ /* 0x010fce0008000f00 */
.L_x_145:
[----:B-1----:R1:W2:Y:S02]  /*8470*/  SYNCS.PHASECHK.TRANS64.TRYWAIT P0, [R0+URZ], R3 ;  /* 0x00000003000075a7 */ /* 0x0022a400080011ff */
[----:B--2---:R-:W-:Y:S05]  /*8480*/  @!P0 NANOSLEEP.SYNCS 0x989680 ;  /* 0x009896800000895d */ /* 0x004fea0003900000 */
[----:B------:R-:W2:Y:S02]  /*8490*/  @!P0 SYNCS.PHASECHK.TRANS64 P0, [R0+URZ], R3 ;  /* 0x00000003000085a7 */ /* 0x000ea400080010ff */
[----:B--2---:R-:W-:Y:S05]  /*84a0*/  @!P0 BRA `(.L_x_145) ;  /* 0xfffffffc00f08947 */ /* 0x004fea000383ffff */
[----:B------:R-:W-:Y:S05]  /*84b0*/  BRA `(.L_x_146) ;  /* 0xffffffa0005c7947 */ /* 0x000fea000383ffff */
.L_x_40:
[----:B----4-:R-:W-:-:S07]  /*84c0*/  MOV R0, UR5 ;  /* 0x0000000500007c02 */ /* 0x010fce0008000f00 */
.L_x_147:
[----:B-1----:R1:W2:Y:S02]  /*84d0*/  SYNCS.PHASECHK.TRANS64.TRYWAIT P0, [R0+URZ], R3 ;  /* 0x00000003000075a7 */ /* 0x0022a400080011ff */
[----:B--2---:R-:W-:Y:S05]  /*84e0*/  @!P0 NANOSLEEP.SYNCS 0x989680 ;  /* 0x009896800000895d */ /* 0x004fea0003900000 */
[----:B------:R-:W2:Y:S02]  /*84f0*/  @!P0 SYNCS.PHASECHK.TRANS64 P0, [R0+URZ], R3 ;  /* 0x00000003000085a7 */ /* 0x000ea400080010ff */
[----:B--2---:R-:W-:Y:S05]  /*8500*/  @!P0 BRA `(.L_x_147) ;  /* 0xfffffffc00f08947 */ /* 0x004fea000383ffff */
[----:B------:R-:W-:Y:S05]  /*8510*/  BRA `(.L_x_148) ;  /* 0xffffffa000687947 */ /* 0x000fea000383ffff */
.L_x_41:
[----:B----4-:R-:W-:-:S07]  /*8520*/  MOV R0, UR5 ;  /* 0x0000000500007c02 */ /* 0x010fce0008000f00 */
.L_x_149:
[----:B-1----:R1:W2:Y:S02]  /*8530*/  SYNCS.PHASECHK.TRANS64.TRYWAIT P0, [R0+URZ], R3 ;  /* 0x00000003000075a7 */ /* 0x0022a400080011ff */
[----:B--2---:R-:W-:Y:S05]  /*8540*/  @!P0 NANOSLEEP.SYNCS 0x989680 ;  /* 0x009896800000895d */ /* 0x004fea0003900000 */
[----:B------:R-:W2:Y:S02]  /*8550*/  @!P0 SYNCS.PHASECHK.TRANS64 P0, [R0+URZ], R3 ;  /* 0x00000003000085a7 */ /* 0x000ea400080010ff */
[----:B--2---:R-:W-:Y:S05]  /*8560*/  @!P0 BRA `(.L_x_149) ;  /* 0xfffffffc00f08947 */ /* 0x004fea000383ffff */
[----:B------:R-:W-:Y:S05]  /*8570*/  BRA `(.L_x_150) ;  /* 0xffffffa000747947 */ /* 0x000fea000383ffff */
.L_x_42:
[----:B----4-:R-:W-:-:S07]  /*8580*/  MOV R0, UR5 ;  /* 0x0000000500007c02 */ /* 0x010fce0008000f00 */
.L_x_151:
[----:B-1----:R1:W2:Y:S02]  /*8590*/  SYNCS.PHASECHK.TRANS64.TRYWAIT P0, [R0+URZ], R3 ;  /* 0x00000003000075a7 */ /* 0x0022a400080011ff */
[----:B--2---:R-:W-:Y:S05]  /*85a0*/  @!P0 NANOSLEEP.SYNCS 0x989680 ;  /* 0x009896800000895d */ /* 0x004fea0003900000 */
[----:B------:R-:W2:Y:S02]  /*85b0*/  @!P0 SYNCS.PHASECHK.TRANS64 P0, [R0+URZ], R3 ;  /* 0x00000003000085a7 */ /* 0x000ea400080010ff */
[----:B--2---:R-:W-:Y:S05]  /*85c0*/  @!P0 BRA `(.L_x_151) ;  /* 0xfffffffc00f08947 */ /* 0x004fea000383ffff */
[----:B------:R-:W-:Y:S05]  /*85d0*/  BRA `(.L_x_152) ;  /* 0xffffffa000807947 */ /* 0x000fea000383ffff */
.L_x_45:
[----:B-1----:R1:W2:Y:S02]  /*85e0*/  SYNCS.PHASECHK.TRANS64.TRYWAIT P0, [R0+URZ+0x130], R5 ;  /* 0x00013005000075a7 */ /* 0x0022a400080011ff */
[----:B--2---:R-:W-:Y:S05]  /*85f0*/  @!P0 NANOSLEEP.SYNCS 0x989680 ;  /* 0x009896800000895d */ /* 0x004fea0003900000 */
[----:B------:R-:W2:Y:S02]  /*8600*/  @!P0 SYNCS.PHASECHK.TRANS64 P0, [R0+URZ+0x130], R5 ;  /* 0x00013005000085a7 */ /* 0x000ea400080010ff */
[----:B--2---:R-:W-:Y:S05]  /*8610*/  @!P0 BRA `(.L_x_45) ;  /* 0xfffffffc00f08947 */ /* 0x004fea000383ffff */
[----:B------:R-:W-:Y:S05]  /*8620*/  BRA `(.L_x_153) ;  /* 0xffffffa000dc7947 */ /* 0x000fea000383ffff */
.L_x_46:
[----:B------:R-:W-:-:S07]  /*8630*/  MOV R0, UR5 ;  /* 0x0000000500007c02 */ /* 0x000fce0008000f00 */
.L_x_154:
[----:B-1----:R1:W2:Y:S02]  /*8640*/  SYNCS.PHASECHK.TRANS64.TRYWAIT P0, [R0+URZ+0xe0], R5 ;  /* 0x0000e005000075a7 */ /* 0x0022a400080011ff */
[----:B--2---:R-:W-:Y:S05]  /*8650*/  @!P0 NANOSLEEP.SYNCS 0x989680 ;  /* 0x009896800000895d */ /* 0x004fea0003900000 */
[----:B------:R-:W2:Y:S02]  /*8660*/  @!P0 SYNCS.PHASECHK.TRANS64 P0, [R0+URZ+0xe0], R5 ;  /* 0x0000e005000085a7 */ /* 0x000ea400080010ff */
[----:B--2---:R-:W-:Y:S05]  /*8670*/  @!P0 BRA `(.L_x_154) ;  /* 0xfffffffc00f08947 */ /* 0x004fea000383ffff */
[----:B------:R-:W-:Y:S05]  /*8680*/  BRA `(.L_x_155) ;  /* 0xffffffa000ec7947 */ /* 0x000fea000383ffff */
.L_x_47:
[----:B-1----:R1:W2:Y:S02]  /*8690*/  SYNCS.PHASECHK.TRANS64.TRYWAIT P1, [R0+URZ+0xd0], R5 ;  /* 0x0000d005000075a7 */ /* 0x0022a400080211ff */
[----:B--2---:R-:W-:Y:S05]  /*86a0*/  @!P1 NANOSLEEP.SYNCS 0x989680 ;  /* 0x009896800000995d */ /* 0x004fea0003900000 */
[----:B------:R-:W2:Y:S02]  /*86b0*/  @!P1 SYNCS.PHASECHK.TRANS64 P1, [R0+URZ+0xd0], R5 ;  /* 0x0000d005000095a7 */ /* 0x000ea400080210ff */
[----:B--2---:R-:W-:Y:S05]  /*86c0*/  @!P1 BRA `(.L_x_47) ;  /* 0xfffffffc00f09947 */ /* 0x004fea000383ffff */
[----:B------:R-:W-:Y:S05]  /*86d0*/  BRA `(.L_x_156) ;  /* 0xffffffa4001c7947 */ /* 0x000fea000383ffff */
.L_x_50:
[----:B------:R-:W-:-:S07]  /*86e0*/  MOV R0, UR5 ;  /* 0x0000000500007c02 */ /* 0x000fce0008000f00 */
.L_x_157:
[----:B-1----:R1:W2:Y:S02]  /*86f0*/  SYNCS.PHASECHK.TRANS64.TRYWAIT P0, [R0+URZ+0xe0], R3 ;  /* 0x0000e003000075a7 */ /* 0x0022a400080011ff */
[----:B--2---:R-:W-:Y:S05]  /*8700*/  @!P0 NANOSLEEP.SYNCS 0x989680 ;  /* 0x009896800000895d */ /* 0x004fea0003900000 */
[----:B------:R-:W2:Y:S02]  /*8710*/  @!P0 SYNCS.PHASECHK.TRANS64 P0, [R0+URZ+0xe0], R3 ;  /* 0x0000e003000085a7 */ /* 0x000ea400080010ff */
[----:B--2---:R-:W-:Y:S05]  /*8720*/  @!P0 BRA `(.L_x_157) ;  /* 0xfffffffc00f08947 */ /* 0x004fea000383ffff */
[----:B------:R-:W-:Y:S05]  /*8730*/  BRA `(.L_x_49) ;  /* 0xffffffa400707947 */ /* 0x000fea000383ffff */
.L_x_57:
[----:B-1----:R1:W2:Y:S02]  /*8740*/  SYNCS.PHASECHK.TRANS64.TRYWAIT P1, [R0+URZ+0xd0], R5 ;  /* 0x0000d005000075a7 */ /* 0x0022a400080211ff */
[----:B--2---:R-:W-:Y:S05]  /*8750*/  @!P1 NANOSLEEP.SYNCS 0x989680 ;  /* 0x009896800000995d */ /* 0x004fea0003900000 */
[----:B------:R-:W2:Y:S02]  /*8760*/  @!P1 SYNCS.PHASECHK.TRANS64 P1, [R0+URZ+0xd0], R5 ;  /* 0x0000d005000095a7 */ /* 0x000ea400080210ff */
[----:B--2---:R-:W-:Y:S05]  /*8770*/  @!P1 BRA `(.L_x_57) ;  /* 0xfffffffc00f09947 */ /* 0x004fea000383ffff */
[----:B------:R-:W-:Y:S05]  /*8780*/  BRA `(.L_x_158) ;  /* 0xffffffa800e07947 */ /* 0x000fea000383ffff */
.L_x_58:
[----:B------:R-:W-:-:S07]  /*8790*/  MOV R3, UR7 ;  /* 0x0000000700037c02 */ /* 0x000fce0008000f00 */
.L_x_159:
[----:B-1----:R1:W2:Y:S02]  /*87a0*/  SYNCS.PHASECHK.TRANS64.TRYWAIT P0, [R3+URZ+0x110], R0 ;  /* 0x00011000030075a7 */ /* 0x0022a400080011ff */
[----:B--2---:R-:W-:Y:S05]  /*87b0*/  @!P0 NANOSLEEP.SYNCS 0x989680 ;  /* 0x009896800000895d */ /* 0x004fea0003900000 */
[----:B------:R-:W2:Y:S02]  /*87c0*/  @!P0 SYNCS.PHASECHK.TRANS64 P0, [R3+URZ+0x110], R0 ;  /* 0x00011000030085a7 */ /* 0x000ea400080010ff */
[----:B--2---:R-:W-:Y:S05]  /*87d0*/  @!P0 BRA `(.L_x_159) ;  /* 0xfffffffc00f08947 */ /* 0x004fea000383ffff */
[----:B------:R-:W-:Y:S05]  /*87e0*/  BRA `(.L_x_160) ;  /* 0xffffffac00307947 */ /* 0x000fea000383ffff */
.L_x_61:
[----:B------:R-:W-:Y:S07]  /*87f0*/  MOV R0, UR6 ;  /* 0x0000000600007c02 */ /* 0x000fee0008000f00 */
.L_x_161:
[----:B-1----:R1:W2:Y:S02]  /*8800*/  SYNCS.PHASECHK.TRANS64.TRYWAIT P0, [R0+URZ], R3 ;  /* 0x00000003000075a7 */ /* 0x0022a400080011ff */
[----:B--2---:R-:W-:Y:S05]  /*8810*/  @!P0 NANOSLEEP.SYNCS 0x989680 ;  /* 0x009896800000895d */ /* 0x004fea0003900000 */
[----:B------:R-:W2:Y:S02]  /*8820*/  @!P0 SYNCS.PHASECHK.TRANS64 P0, [R0+URZ], R3 ;  /* 0x00000003000085a7 */ /* 0x000ea400080010ff */
[----:B--2---:R-:W-:Y:S05]  /*8830*/  @!P0 BRA `(.L_x_161) ;  /* 0xfffffffc00f08947 */ /* 0x004fea000383ffff */
[----:B------:R-:W-:Y:S05]  /*8840*/  BRA `(.L_x_60) ;  /* 0xffffffac004c7947 */ /* 0x000fea000383ffff */
.L_x_64:
[----:B------:R-:W-:-:S07]  /*8850*/  MOV R0, UR6 ;  /* 0x0000000600007c02 */ /* 0x000fce0008000f00 */
.L_x_162:
[----:B--2---:R2:W4:Y:S02]  /*8860*/  SYNCS.PHASECHK.TRANS64.TRYWAIT P0, [R0+URZ], R3 ;  /* 0x00000003000075a7 */ /* 0x00452400080011ff */
[----:B----4-:R-:W-:Y:S05]  /*8870*/  @!P0 NANOSLEEP.SYNCS 0x989680 ;  /* 0x009896800000895d */ /* 0x010fea0003900000 */
[----:B------:R-:W4:Y:S02]  /*8880*/  @!P0 SYNCS.PHASECHK.TRANS64 P0, [R0+URZ], R3 ;  /* 0x00000003000085a7 */ /* 0x000f2400080010ff */
[----:B----4-:R-:W-:Y:S05]  /*8890*/  @!P0 BRA `(.L_x_162) ;  /* 0xfffffffc00f08947 */ /* 0x010fea000383ffff */
[----:B------:R-:W-:Y:S05]  /*88a0*/  BRA `(.L_x_163) ;  /* 0xffffffb000287947 */ /* 0x000fea000383ffff */
.L_x_65:
[----:B------:R-:W-:-:S07]  /*88b0*/  MOV R0, UR6 ;  /* 0x0000000600007c02 */ /* 0x000fce0008000f00 */
.L_x_164:
[----:B-1----:R1:W2:Y:S02]  /*88c0*/  SYNCS.PHASECHK.TRANS64.TRYWAIT P0, [R0+URZ], R3 ;  /* 0x00000003000075a7 */ /* 0x0022a400080011ff */
[----:B--2---:R-:W-:Y:S05]  /*88d0*/  @!P0 NANOSLEEP.SYNCS 0x989680 ;  /* 0x009896800000895d */ /* 0x004fea0003900000 */
[----:B------:R-:W2:Y:S02]  /*88e0*/  @!P0 SYNCS.PHASECHK.TRANS64 P0, [R0+URZ], R3 ;  /* 0x00000003000085a7 */ /* 0x000ea400080010ff */
[----:B--2---:R-:W-:Y:S05]  /*88f0*/  @!P0 BRA `(.L_x_164) ;  /* 0xfffffffc00f08947 */ /* 0x004fea000383ffff */
[----:B------:R-:W-:Y:S05]  /*8900*/  BRA `(.L_x_165) ;  /* 0xffffffb000347947 */ /* 0x000fea000383ffff */
.L_x_66:
[----:B------:R-:W-:-:S07]  /*8910*/  MOV R0, UR6 ;  /* 0x0000000600007c02 */ /* 0x000fce0008000f00 */
.L_x_166:
[----:B-1----:R1:W2:Y:S02]  /*8920*/  SYNCS.PHASECHK.TRANS64.TRYWAIT P0, [R0+URZ], R3 ;  /* 0x00000003000075a7 */ /* 0x0022a400080011ff */
[----:B--2---:R-:W-:Y:S05]  /*8930*/  @!P0 NANOSLEEP.SYNCS 0x989680 ;  /* 0x009896800000895d */ /* 0x004fea0003900000 */
[----:B------:R-:W2:Y:S02]  /*8940*/  @!P0 SYNCS.PHASECHK.TRANS64 P0, [R0+URZ], R3 ;  /* 0x00000003000085a7 */ /* 0x000ea400080010ff */
[----:B--2---:R-:W-:Y:S05]  /*8950*/  @!P0 BRA `(.L_x_166) ;  /* 0xfffffffc00f08947 */ /* 0x004fea000383ffff */
[----:B------:R-:W-:Y:S05]  /*8960*/  BRA `(.L_x_167) ;  /* 0xffffffb000407947 */ /* 0x000fea000383ffff */
.L_x_67:
[----:B------:R-:W-:-:S07]  /*8970*/  MOV R0, UR7 ;  /* 0x0000000700007c02 */ /* 0x000fce0008000f00 */
.L_x_168:
[----:B-1----:R1:W2:Y:S02]  /*8980*/  SYNCS.PHASECHK.TRANS64.TRYWAIT P0, [R0+URZ], R3 ;  /* 0x00000003000075a7 */ /* 0x0022a400080011ff */
[----:B--2---:R-:W-:Y:S05]  /*8990*/  @!P0 NANOSLEEP.SYNCS 0x989680 ;  /* 0x009896800000895d */ /* 0x004fea0003900000 */
[----:B------:R-:W2:Y:S02]  /*89a0*/  @!P0 SYNCS.PHASECHK.TRANS64 P0, [R0+URZ], R3 ;  /* 0x00000003000085a7 */ /* 0x000ea400080010ff */
[----:B--2---:R-:W-:Y:S05]  /*89b0*/  @!P0 BRA `(.L_x_168) ;  /* 0xfffffffc00f08947 */ /* 0x004fea000383ffff */
[----:B------:R-:W-:Y:S05]  /*89c0*/  BRA `(.L_x_169) ;  /* 0xffffffb0004c7947 */ /* 0x000fea000383ffff */
.L_x_72:
[----:B--2---:R2:W3:Y:S02]  /*89d0*/  SYNCS.PHASECHK.TRANS64.TRYWAIT P0, [R0+URZ+0xd0], R3 ;  /* 0x0000d003000075a7 */ /* 0x0044e400080011ff */
[----:B---3--:R-:W-:Y:S05]  /*89e0*/  @!P0 NANOSLEEP.SYNCS 0x989680 ;  /* 0x009896800000895d */ /* 0x008fea0003900000 */
[----:B------:R-:W3:Y:S02]  /*89f0*/  @!P0 SYNCS.PHASECHK.TRANS64 P0, [R0+URZ+0xd0], R3 ;  /* 0x0000d003000085a7 */ /* 0x000ee400080010ff */
[----:B---3--:R-:W-:Y:S05]  /*8a00*/  @!P0 BRA `(.L_x_72) ;  /* 0xfffffffc00f08947 */ /* 0x008fea000383ffff */
[----:B------:R-:W-:Y:S05]  /*8a10*/  BRA `(.L_x_170) ;  /* 0xffffffb400587947 */ /* 0x000fea000383ffff */
.L_x_75:
[----:B------:R-:W-:Y:S07]  /*8a20*/  MOV R0, UR7 ;  /* 0x0000000700007c02 */ /* 0x000fee0008000f00 */
.L_x_171:
[----:B--2---:R2:W3:Y:S02]  /*8a30*/  SYNCS.PHASECHK.TRANS64.TRYWAIT P0, [R0+URZ+0xc8], R3 ;  /* 0x0000c803000075a7 */ /* 0x0044e400080011ff */
[----:B---3--:R-:W-:Y:S05]  /*8a40*/  @!P0 NANOSLEEP.SYNCS 0x989680 ;  /* 0x009896800000895d */ /* 0x008fea0003900000 */
[----:B------:R-:W3:Y:S02]  /*8a50*/  @!P0 SYNCS.PHASECHK.TRANS64 P0, [R0+URZ+0xc8], R3 ;  /* 0x0000c803000085a7 */ /* 0x000ee400080010ff */
[----:B---3--:R-:W-:Y:S05]  /*8a60*/  @!P0 BRA `(.L_x_171) ;  /* 0xfffffffc00f08947 */ /* 0x008fea000383ffff */
[----:B------:R-:W-:Y:S05]  /*8a70*/  BRA `(.L_x_74) ;  /* 0xffffffb800387947 */ /* 0x000fea000383ffff */
.L_x_78:
[----:B------:R-:W-:Y:S07]  /*8a80*/  MOV R3, UR7 ;  /* 0x0000000700037c02 */ /* 0x000fee0008000f00 */
.L_x_172:
[----:B-1----:R1:W2:Y:S02]  /*8a90*/  SYNCS.PHASECHK.TRANS64.TRYWAIT P0, [R3+URZ+0xa0], R12 ;  /* 0x0000a00c030075a7 */ /* 0x0022a400080011ff */
[----:B--2---:R-:W-:Y:S05]  /*8aa0*/  @!P0 NANOSLEEP.SYNCS 0x989680 ;  /* 0x009896800000895d */ /* 0x004fea0003900000 */
[----:B------:R-:W2:Y:S02]  /*8ab0*/  @!P0 SYNCS.PHASECHK.TRANS64 P0, [R3+URZ+0xa0], R12 ;  /* 0x0000a00c030085a7 */ /* 0x000ea400080010ff */
[----:B--2---:R-:W-:Y:S05]  /*8ac0*/  @!P0 BRA `(.L_x_172) ;  /* 0xfffffffc00f08947 */ /* 0x004fea000383ffff */
[----:B------:R-:W-:Y:S05]  /*8ad0*/  BRA `(.L_x_173) ;  /* 0xffffffb800b07947 */ /* 0x000fea000383ffff */
.L_x_79:
[----:B-1----:R-:W-:Y:S07]  /*8ae0*/  MOV R3, UR7 ;  /* 0x0000000700037c02 */ /* 0x002fee0008000f00 */
.L_x_174:
[----:B-1----:R1:W2:Y:S02]  /*8af0*/  SYNCS.PHASECHK.TRANS64.TRYWAIT P0, [R3+URZ+0xa8], R12 ;  /* 0x0000a80c030075a7 */ /* 0x0022a400080011ff */
[----:B--2---:R-:W-:Y:S05]  /*8b00*/  @!P0 NANOSLEEP.SYNCS 0x989680 ;  /* 0x009896800000895d */ /* 0x004fea0003900000 */
[----:B------:R-:W2:Y:S02]  /*8b10*/  @!P0 SYNCS.PHASECHK.TRANS64 P0, [R3+URZ+0xa8], R12 ;  /* 0x0000a80c030085a7 */ /* 0x000ea400080010ff */
[----:B--2---:R-:W-:Y:S05]  /*8b20*/  @!P0 BRA `(.L_x_174) ;  /* 0xfffffffc00f08947 */ /* 0x004fea000383ffff */
[----:B------:R-:W-:Y:S05]  /*8b30*/  BRA `(.L_x_175) ;  /* 0xffffffb800ec7947 */ /* 0x000fea000383ffff */
.L_x_80:
[----:B-1----:R-:W-:Y:S07]  /*8b40*/  MOV R3, UR7 ;  /* 0x0000000700037c02 */ /* 0x002fee0008000f00 */
.L_x_176:
[----:B-1----:R1:W2:Y:S02]  /*8b50*/  SYNCS.PHASECHK.TRANS64.TRYWAIT P0, [R3+URZ+0xb0], R12 ;  /* 0x0000b00c030075a7 */ /* 0x0022a400080011ff */
[----:B--2---:R-:W-:Y:S05]  /*8b60*/  @!P0 NANOSLEEP.SYNCS 0x989680 ;  /* 0x009896800000895d */ /* 0x004fea0003900000 */
[----:B------:R-:W2:Y:S02]  /*8b70*/  @!P0 SYNCS.PHASECHK.TRANS64 P0, [R3+URZ+0xb0], R12 ;  /* 0x0000b00c030085a7 */ /* 0x000ea400080010ff */
[----:B--2---:R-:W-:Y:S05]  /*8b80*/  @!P0 BRA `(.L_x_176) ;  /* 0xfffffffc00f08947 */ /* 0x004fea000383ffff */
[----:B------:R-:W-:Y:S05]  /*8b90*/  BRA `(.L_x_177) ;  /* 0xffffffbc00347947 */ /* 0x000fea000383ffff */
.L_x_81:
[----:B------:R-:W-:Y:S07]  /*8ba0*/  MOV R3, UR7 ;  /* 0x0000000700037c02 */ /* 0x000fee0008000f00 */
.L_x_178:
[----:B-1----:R1:W2:Y:S02]  /*8bb0*/  SYNCS.PHASECHK.TRANS64.TRYWAIT P0, [R3+URZ+0xb8], R12 ;  /* 0x0000b80c030075a7 */ /* 0x0022a400080011ff */
[----:B--2---:R-:W-:Y:S05]  /*8bc0*/  @!P0 NANOSLEEP.SYNCS 0x989680 ;  /* 0x009896800000895d */ /* 0x004fea0003900000 */
[----:B------:R-:W2:Y:S02]  /*8bd0*/  @!P0 SYNCS.PHASECHK.TRANS64 P0, [R3+URZ+0xb8], R12 ;  /* 0x0000b80c030085a7 */ /* 0x000ea400080010ff */
[----:B--2---:R-:W-:Y:S05]  /*8be0*/  @!P0 BRA `(.L_x_178) ;  /* 0xfffffffc00f08947 */ /* 0x004fea000383ffff */
[----:B------:R-:W-:Y:S05]  /*8bf0*/  BRA `(.L_x_179) ;  /* 0xffffffbc00bc7947 */ /* 0x000fea000383ffff */
.L_x_83:
[----:B------:R-:W-:-:S07]  /*8c00*/  MOV R0, UR7 ;  /* 0x0000000700007c02 */ /* 0x000fce0008000f00 */
.L_x_180:
[----:B-1----:R1:W3:Y:S02]  /*8c10*/  SYNCS.PHASECHK.TRANS64.TRYWAIT P0, [R0+URZ+0xa0], R3 ;  /* 0x0000a003000075a7 */ /* 0x0022e400080011ff */
[----:B---3--:R-:W-:Y:S05]  /*8c20*/  @!P0 NANOSLEEP.SYNCS 0x989680 ;  /* 0x009896800000895d */ /* 0x008fea0003900000 */
[----:B------:R-:W3:Y:S02]  /*8c30*/  @!P0 SYNCS.PHASECHK.TRANS64 P0, [R0+URZ+0xa0], R3 ;  /* 0x0000a003000085a7 */ /* 0x000ee400080010ff */
[----:B---3--:R-:W-:Y:S05]  /*8c40*/  @!P0 BRA `(.L_x_180) ;  /* 0xfffffffc00f08947 */ /* 0x008fea000383ffff */
[----:B------:R-:W-:Y:S05]  /*8c50*/  BRA `(.L_x_181) ;  /* 0xffffffc0002c7947 */ /* 0x000fea000383ffff */
.L_x_84:
[----:B-1----:R-:W-:-:S07]  /*8c60*/  MOV R0, UR7 ;  /* 0x0000000700007c02 */ /* 0x002fce0008000f00 */
.L_x_182:
[----:B-1----:R1:W3:Y:S02]  /*8c70*/  SYNCS.PHASECHK.TRANS64.TRYWAIT P0, [R0+URZ+0xa8], R3 ;  /* 0x0000a803000075a7 */ /* 0x0022e400080011ff */
[----:B---3--:R-:W-:Y:S05]  /*8c80*/  @!P0 NANOSLEEP.SYNCS 0x989680 ;  /* 0x009896800000895d */ /* 0x008fea0003900000 */
[----:B------:R-:W3:Y:S02]  /*8c90*/  @!P0 SYNCS.PHASECHK.TRANS64 P0, [R0+URZ+0xa8], R3 ;  /* 0x0000a803000085a7 */ /* 0x000ee400080010ff */
[----:B---3--:R-:W-:Y:S05]  /*8ca0*/  @!P0 BRA `(.L_x_182) ;  /* 0xfffffffc00f08947 */ /* 0x008fea000383ffff */
[----:B------:R-:W-:Y:S05]  /*8cb0*/  BRA `(.L_x_183) ;  /* 0xffffffc0001c7947 */ /* 0x000fea000383ffff */
.L_x_85:
[----:B-1----:R-:W-:-:S07]  /*8cc0*/  MOV R0, UR7 ;  /* 0x0000000700007c02 */ /* 0x002fce0008000f00 */
.L_x_184:
[----:B-1----:R1:W3:Y:S02]  /*8cd0*/  SYNCS.PHASECHK.TRANS64.TRYWAIT P0, [R0+URZ+0xb0], R3 ;  /* 0x0000b003000075a7 */ /* 0x0022e400080011ff */
[----:B---3--:R-:W-:Y:S05]  /*8ce0*/  @!P0 NANOSLEEP.SYNCS 0x989680 ;  /* 0x009896800000895d */ /* 0x008fea0003900000 */
[----:B------:R-:W3:Y:S02]  /*8cf0*/  @!P0 SYNCS.PHASECHK.TRANS64 P0, [R0+URZ+0xb0], R3 ;  /* 0x0000b003000085a7 */ /* 0x000ee400080010ff */
[----:B---3--:R-:W-:Y:S05]  /*8d00*/  @!P0 BRA `(.L_x_184) ;  /* 0xfffffffc00f08947 */ /* 0x008fea000383ffff */
[----:B------:R-:W-:Y:S05]  /*8d10*/  BRA `(.L_x_185) ;  /* 0xffffffc0000c7947 */ /* 0x000fea000383ffff */
.L_x_87:
[----:B--2---:R2:W4:Y:S02]  /*8d20*/  SYNCS.PHASECHK.TRANS64.TRYWAIT P0, [R0+URZ+0xd0], R3 ;  /* 0x0000d003000075a7 */ /* 0x00452400080011ff */
[----:B----4-:R-:W-:Y:S05]  /*8d30*/  @!P0 NANOSLEEP.SYNCS 0x989680 ;  /* 0x009896800000895d */ /* 0x010fea0003900000 */
[----:B------:R-:W4:Y:S02]  /*8d40*/  @!P0 SYNCS.PHASECHK.TRANS64 P0, [R0+URZ+0xd0], R3 ;  /* 0x0000d003000085a7 */ /* 0x000f2400080010ff */
[----:B----4-:R-:W-:Y:S05]  /*8d50*/  @!P0 BRA `(.L_x_87) ;  /* 0xfffffffc00f08947 */ /* 0x010fea000383ffff */
[----:B------:R-:W-:Y:S05]  /*8d60*/  BRA `(.L_x_186) ;  /* 0xffffffc000e07947 */ /* 0x000fea000383ffff */
.L_x_98:
[----:B-1----:R-:W-:Y:S04]  /*8d70*/  MOV R2, UR48 ;  /* 0x0000003000027c02 */ /* 0x002fe80008000f00 */
[----:B------:R1:W3:Y:S03]  /*8d80*/  SYNCS.PHASECHK.TRANS64.TRYWAIT P1, [R2+URZ+0x80], R3 ;  /* 0x00008003020075a7 */ /* 0x0002e600080211ff */
[----:B---3--:R-:W-:Y:S05]  /*8d90*/  @!P1 NANOSLEEP.SYNCS 0x989680 ;  /* 0x009896800000995d */ /* 0x008fea0003900000 */
[----:B------:R-:W3:Y:S02]  /*8da0*/  @!P1 SYNCS.PHASECHK.TRANS64 P1, [R2+URZ+0x80], R3 ;  /* 0x00008003020095a7 */ /* 0x000ee400080210ff */
[----:B---3--:R-:W-:Y:S05]  /*8db0*/  @!P1 BRA `(.L_x_98) ;  /* 0xfffffffc00ec9947 */ /* 0x008fea000383ffff */
[----:B------:R-:W-:Y:S05]  /*8dc0*/  BRA `(.L_x_97) ;  /* 0xffffffcc00ec7947 */ /* 0x000fea000383ffff */
.L_x_100:
[----:B-1----:R1:W4:Y:S02]  /*8dd0*/  SYNCS.PHASECHK.TRANS64.TRYWAIT P0, [R79+URZ+0xf0], R0 ;  /* 0x0000f0004f0075a7 */ /* 0x00232400080011ff */
[----:B----4-:R-:W-:Y:S05]  /*8de0*/  @!P0 NANOSLEEP.SYNCS 0x989680 ;  /* 0x009896800000895d */ /* 0x010fea0003900000 */
[----:B------:R-:W4:Y:S02]  /*8df0*/  @!P0 SYNCS.PHASECHK.TRANS64 P0, [R79+URZ+0xf0], R0 ;  /* 0x0000f0004f0085a7 */ /* 0x000f2400080010ff */
[----:B----4-:R-:W-:Y:S05]  /*8e00*/  @!P0 BRA `(.L_x_100) ;  /* 0xfffffffc00f08947 */ /* 0x010fea000383ffff */
[----:B------:R-:W-:Y:S05]  /*8e10*/  BRA `(.L_x_99) ;  /* 0xffffffd000107947 */ /* 0x000fea000383ffff */
.L_x_109:
[----:B--2---:R2:W4:Y:S02]  /*8e20*/  SYNCS.PHASECHK.TRANS64.TRYWAIT P0, [R3+URZ+0x80], R0 ;  /* 0x00008000030075a7 */ /* 0x00452400080011ff */
[----:B----4-:R-:W-:Y:S05]  /*8e30*/  @!P0 NANOSLEEP.SYNCS 0x989680 ;  /* 0x009896800000895d */ /* 0x010fea0003900000 */
[----:B------:R-:W4:Y:S02]  /*8e40*/  @!P0 SYNCS.PHASECHK.TRANS64 P0, [R3+URZ+0x80], R0 ;  /* 0x00008000030085a7 */ /* 0x000f2400080010ff */
[----:B----4-:R-:W-:Y:S05]  /*8e50*/  @!P0 BRA `(.L_x_109) ;  /* 0xfffffffc00f08947 */ /* 0x010fea000383ffff */
[----:B------:R-:W-:Y:S05]  /*8e60*/  BRA `(.L_x_108) ;  /* 0xffffffd400fc7947 */ /* 0x000fea000383ffff */
.L_x_117:
[----:B--2---:R2:W4:Y:S02]  /*8e70*/  SYNCS.PHASECHK.TRANS64.TRYWAIT P0, [R83+URZ+0x80], R4 ;  /* 0x00008004530075a7 */ /* 0x00452400080011ff */
[----:B----4-:R-:W-:Y:S05]  /*8e80*/  @!P0 NANOSLEEP.SYNCS 0x989680 ;  /* 0x009896800000895d */ /* 0x010fea0003900000 */
[----:B------:R-:W4:Y:S02]  /*8e90*/  @!P0 SYNCS.PHASECHK.TRANS64 P0, [R83+URZ+0x80], R4 ;  /* 0x00008004530085a7 */ /* 0x000f2400080010ff */
[----:B----4-:R-:W-:Y:S05]  /*8ea0*/  @!P0 BRA `(.L_x_117) ;  /* 0xfffffffc00f08947 */ /* 0x010fea000383ffff */
[----:B------:R-:W-:Y:S05]  /*8eb0*/  BRA `(.L_x_116) ;  /* 0xffffffe000087947 */ /* 0x000fea000383ffff */
.L_x_125:
[----:B--2---:R2:W4:Y:S02]  /*8ec0*/  SYNCS.PHASECHK.TRANS64.TRYWAIT P0, [R88+URZ+0x80], R3 ;  /* 0x00008003580075a7 */ /* 0x00452400080011ff */
[----:B----4-:R-:W-:Y:S05]  /*8ed0*/  @!P0 NANOSLEEP.SYNCS 0x989680 ;  /* 0x009896800000895d */ /* 0x010fea0003900000 */
[----:B------:R-:W4:Y:S02]  /*8ee0*/  @!P0 SYNCS.PHASECHK.TRANS64 P0, [R88+URZ+0x80], R3 ;  /* 0x00008003580085a7 */ /* 0x000f2400080010ff */
[----:B----4-:R-:W-:Y:S05]  /*8ef0*/  @!P0 BRA `(.L_x_125) ;  /* 0xfffffffc00f08947 */ /* 0x010fea000383ffff */
[----:B------:R-:W-:Y:S05]  /*8f00*/  BRA `(.L_x_124) ;  /* 0xffffffe800147947 */ /* 0x000fea000383ffff */
        .weak           $__internal_0_$__cuda_sm10x_tcgen05_guardrail_trap_col_being_dealloced_not_returned_by_alloc
        .type           $__internal_0_$__cuda_sm10x_tcgen05_guardrail_trap_col_being_dealloced_not_returned_by_alloc,@function
        .size           $__internal_0_$__cuda_sm10x_tcgen05_guardrail_trap_col_being_dealloced_not_returned_by_alloc,($__internal_1_$__cuda_sm10x_tcgen05_guardrail_trap_phase_invalid_during_alloc - $__internal_0_$__cuda_sm10x_tcgen05_guardrail_trap_col_being_dealloced_not_returned_by_alloc)
$__internal_0_$__cuda_sm10x_tcgen05_guardrail_trap_col_being_dealloced_not_returned_by_alloc:
[----:B------:R-:W-:Y:S05]  /*8f10*/  BPT.TRAP 0x1 ;  /* 0x000000040000795c */ /* 0x000fea0000300000 */
[----:B------:R-:W-:-:S04]  /*8f20*/  HFMA2 R3, -RZ, RZ, 0, 0 ;  /* 0x00000000ff037431 */ /* 0x000fc800000001ff */
[----:B------:R-:W-:Y:S05]  /*8f30*/  RET.REL.NODEC R2 `(_ZN7cutlass13device_kernelINS_4gemm6kernel13GemmUniversalIN4cute5tupleIJiiiiEEENS1_10collective13CollectiveMmaINS1_35MainloopSm100TmaUmmaWarpSpecializedILi8ELi2ELi4ENS5_IJNS4_1CILi1EEESB_SB_EEEEENS5_IJNSA_ILi64EEENSA_ILi128EEESE_EEENS_6half_tENS5_IJlSB_lEEESH_NS5_IJSB_llEEENS4_8TiledMMAINS4_8MMA_AtomIJNS4_20SM100_MMA_F16BF16_SSISH_SH_fLi64ELi128ELNS4_4UMMA5MajorE0ELSO_1ELNSN_7ScaleInE0ELSP_0EEEEEENS4_6LayoutISC_NS5_IJNSA_ILi0EEEST_ST_EEEEENS5_IJNS4_10UnderscoreESW_SW_EEEEENS4_13SM90_TMA_LOADENS4_14ComposedLayoutINS4_7SwizzleILi3ELi4ELi3EEENS4_18smem_ptr_flag_bitsILi16EEENSS_INS5_IJNSA_ILi8EEESE_EEENS5_IJSE_SB_EEEEEEEvNS4_8identityESZ_NS10_IS12_S14_NSS_INS5_IJSE_S15_EEENS5_IJSB_SE_EEEEEEEvS1A_EENS_8epilogue10collective18CollectiveEpilogueINS1G_23Sm100TmaWarpSpecializedILi4ELi2ELi16ELb1ELb0EEEJSG_NS5_IJNSS_ISE_SB_EENSS_INSA_ILi32EEESB_EEEEESH_SI_SH_SI_NS1G_6fusion15FusionCallbacksIS1K_NS1P_17LinearCombinationISH_fSH_fLNS_15FloatRoundStyleE2EEESG_S1O_JEEENS4_5SM1004TMEM4LOAD26SM100_TMEM_LOAD_16dp256b4xESZ_NS10_INS11_ILi2ELi4ELi3EEES14_NSS_INS5_IJS15_S1M_EEENS5_IJS1M_SB_EEEEEEENS4_17SM75_U32x4_LDSM_NENS4_14SM90_TMA_STOREES23_NS4_17SM90_U32x4_STSM_NENS4_39AutoVectorizingCopyWithAssumedAlignmentILi128EEEEEEvvEEEEvNT_6ParamsE) ;  /* 0xffffff7002307950 */ /* 0x000fea0003c3ffff */
        .weak           $__internal_1_$__cuda_sm10x_tcgen05_guardrail_trap_phase_invalid_during_alloc
        .type           $__internal_1_$__cuda_sm10x_tcgen05_guardrail_trap_phase_invalid_during_alloc,@function
        .size           $__internal_1_$__cuda_sm10x_tcgen05_guardrail_trap_phase_invalid_during_alloc,($__internal_2_$__cuda_sm10x_tcgen05_guardrail_trap_unallocated_columns_being_dealloced - $__internal_1_$__cuda_sm10x_tcgen05_guardrail_trap_phase_invalid_during_alloc)
$__internal_1_$__cuda_sm10x_tcgen05_guardrail_trap_phase_invalid_during_alloc:
[----:B------:R-:W-:Y:S05]  /*8f40*/  BPT.TRAP 0x1 ;  /* 0x000000040000795c */ /* 0x000fea0000300000 */
[----:B------:R-:W-:-:S04]  /*8f50*/  MOV R3, 0x0 ;  /* 0x0000000000037802 */ /* 0x000fc80000000f00 */
[----:B------:R-:W-:Y:S05]  /*8f60*/  RET.REL.NODEC R2 `(_ZN7cutlass13device_kernelINS_4gemm6kernel13GemmUniversalIN4cute5tupleIJiiiiEEENS1_10collective13CollectiveMmaINS1_35MainloopSm100TmaUmmaWarpSpecializedILi8ELi2ELi4ENS5_IJNS4_1CILi1EEESB_SB_EEEEENS5_IJNSA_ILi64EEENSA_ILi128EEESE_EEENS_6half_tENS5_IJlSB_lEEESH_NS5_IJSB_llEEENS4_8TiledMMAINS4_8MMA_AtomIJNS4_20SM100_MMA_F16BF16_SSISH_SH_fLi64ELi128ELNS4_4UMMA5MajorE0ELSO_1ELNSN_7ScaleInE0ELSP_0EEEEEENS4_6LayoutISC_NS5_IJNSA_ILi0EEEST_ST_EEEEENS5_IJNS4_10UnderscoreESW_SW_EEEEENS4_13SM90_TMA_LOADENS4_14ComposedLayoutINS4_7SwizzleILi3ELi4ELi3EEENS4_18smem_ptr_flag_bitsILi16EEENSS_INS5_IJNSA_ILi8EEESE_EEENS5_IJSE_SB_EEEEEEEvNS4_8identityESZ_NS10_IS12_S14_NSS_INS5_IJSE_S15_EEENS5_IJSB_SE_EEEEEEEvS1A_EENS_8epilogue10collective18CollectiveEpilogueINS1G_23Sm100TmaWarpSpecializedILi4ELi2ELi16ELb1ELb0EEEJSG_NS5_IJNSS_ISE_SB_EENSS_INSA_ILi32EEESB_EEEEESH_SI_SH_SI_NS1G_6fusion15FusionCallbacksIS1K_NS1P_17LinearCombinationISH_fSH_fLNS_15FloatRoundStyleE2EEESG_S1O_JEEENS4_5SM1004TMEM4LOAD26SM100_TMEM_LOAD_16dp256b4xESZ_NS10_INS11_ILi2ELi4ELi3EEES14_NSS_INS5_IJS15_S1M_EEENS5_IJS1M_SB_EEEEEEENS4_17SM75_U32x4_LDSM_NENS4_14SM90_TMA_STOREES23_NS4_17SM90_U32x4_STSM_NENS4_39AutoVectorizingCopyWithAssumedAlignmentILi128EEEEEEvvEEEEvNT_6ParamsE) ;  /* 0xffffff7002247950 */ /* 0x000fea0003c3ffff */
        .weak           $__internal_2_$__cuda_sm10x_tcgen05_guardrail_trap_unallocated_columns_being_dealloced
        .type           $__internal_2_$__cuda_sm10x_tcgen05_guardrail_trap_unallocated_columns_being_dealloced,@function
        .size           $__internal_2_$__cuda_sm10x_tcgen05_guardrail_trap_unallocated_columns_being_dealloced,(.L_x_188 - $__internal_2_$__cuda_sm10x_tcgen05_guardrail_trap_unallocated_columns_being_dealloced)
$__internal_2_$__cuda_sm10x_tcgen05_guardrail_trap_unallocated_columns_being_dealloced:
[----:B------:R-:W-:Y:S05]  /*8f70*/  BPT.TRAP 0x1 ;  /* 0x000000040000795c */ /* 0x000fea0000300000 */
[----:B------:R-:W-:-:S04]  /*8f80*/  HFMA2 R3, -RZ, RZ, 0, 0 ;  /* 0x00000000ff037431 */ /* 0x000fc800000001ff */
[----:B------:R-:W-:Y:S05]  /*8f90*/  RET.REL.NODEC R2 `(_ZN7cutlass13device_kernelINS_4gemm6kernel13GemmUniversalIN4cute5tupleIJiiiiEEENS1_10collective13CollectiveMmaINS1_35MainloopSm100TmaUmmaWarpSpecializedILi8ELi2ELi4ENS5_IJNS4_1CILi1EEESB_SB_EEEEENS5_IJNSA_ILi64EEENSA_ILi128EEESE_EEENS_6half_tENS5_IJlSB_lEEESH_NS5_IJSB_llEEENS4_8TiledMMAINS4_8MMA_AtomIJNS4_20SM100_MMA_F16BF16_SSISH_SH_fLi64ELi128ELNS4_4UMMA5MajorE0ELSO_1ELNSN_7ScaleInE0ELSP_0EEEEEENS4_6LayoutISC_NS5_IJNSA_ILi0EEEST_ST_EEEEENS5_IJNS4_10UnderscoreESW_SW_EEEEENS4_13SM90_TMA_LOADENS4_14ComposedLayoutINS4_7SwizzleILi3ELi4ELi3EEENS4_18smem_ptr_flag_bitsILi16EEENSS_INS5_IJNSA_ILi8EEESE_EEENS5_IJSE_SB_EEEEEEEvNS4_8identityESZ_NS10_IS12_S14_NSS_INS5_IJSE_S15_EEENS5_IJSB_SE_EEEEEEEvS1A_EENS_8epilogue10collective18CollectiveEpilogueINS1G_23Sm100TmaWarpSpecializedILi4ELi2ELi16ELb1ELb0EEEJSG_NS5_IJNSS_ISE_SB_EENSS_INSA_ILi32EEESB_EEEEESH_SI_SH_SI_NS1G_6fusion15FusionCallbacksIS1K_NS1P_17LinearCombinationISH_fSH_fLNS_15FloatRoundStyleE2EEESG_S1O_JEEENS4_5SM1004TMEM4LOAD26SM100_TMEM_LOAD_16dp256b4xESZ_NS10_INS11_ILi2ELi4ELi3EEES14_NSS_INS5_IJS15_S1M_EEENS5_IJS1M_SB_EEEEEEENS4_17SM75_U32x4_LDSM_NENS4_14SM90_TMA_STOREES23_NS4_17SM90_U32x4_STSM_NENS4_39AutoVectorizingCopyWithAssumedAlignmentILi128EEEEEEvvEEEEvNT_6ParamsE) ;  /* 0xffffff7002187950 */ /* 0x000fea0003c3ffff */
.L_x_187:
[----:B------:R-:W-:-:S00]  /*8fa0*/  BRA `(.L_x_187) ;  /* 0xfffffffc00fc7947 */ /* 0x000fc0000383ffff */
[----:B------:R-:W-:-:S00]  /*8fb0*/  NOP ;  /* 0x0000000000007918 */ /* 0x000fc00000000000 */
        /* <DEDUP_REMOVED lines=12> */
.L_x_188:


//--------------------- .nv.global.init           --------------------------
	.section	.nv.global.init,"aw",@progbits
.nv.global.init:
	.type		$str$27,@object
	.size		$str$27,($str$28 - $str$27)
$str$27:
        /*0000*/ 	.byte	0x28, 0x61, 0x64, 0x64, 0x72, 0x65, 0x73, 0x73, 0x20, 0x26, 0x20, 0x6d, 0x61, 0x73, 0x6b, 0x29
        /*0010*/ 	.byte	0x20, 0x3d, 0x3d, 0x20, 0x30, 0x00
	.type		$str$28,@object
	.size		$str$28,($str$26 - $str$28)
$str$28:
        /*0016*/ 	.byte	0x2f, 0x74, 0x6d, 0x70, 0x2f, 0x63, 0x75, 0x74, 0x6c, 0x61, 0x73, 0x73, 0x5f, 0x73, 0x77, 0x65
        /*0026*/ 	.byte	0x65, 0x70, 0x5f, 0x73, 0x72, 0x63, 0x2f, 0x69, 0x6e, 0x63, 0x6c, 0x75, 0x64, 0x65, 0x2f, 0x63
        /*0036*/ 	.byte	0x75, 0x74, 0x65, 0x2f, 0x70, 0x6f, 0x69, 0x6e, 0x74, 0x65, 0x72, 0x5f, 0x66, 0x6c, 0x61, 0x67
        /*0046*/ 	.byte	0x67, 0x65, 0x64, 0x2e, 0x68, 0x70, 0x70, 0x00
	.type		$str$26,@object
	.size		$str$26,($str$25 - $str$26)
$str$26:
        /*004e*/ 	.byte	0x2f, 0x74, 0x6d, 0x70, 0x2f, 0x63, 0x75, 0x74, 0x6c, 0x61, 0x73, 0x73, 0x5f, 0x73, 0x77, 0x65
        /*005e*/ 	.byte	0x65, 0x70, 0x5f, 0x73, 0x72, 0x63, 0x2f, 0x69, 0x6e, 0x63, 0x6c, 0x75, 0x64, 0x65, 0x2f, 0x63
        /*006e*/ 	.byte	0x75, 0x74, 0x65, 0x2f, 0x61, 0x74, 0x6f, 0x6d, 0x2f, 0x63, 0x6f, 0x70, 0x79, 0x5f, 0x74, 0x72
        /*007e*/ 	.byte	0x61, 0x69, 0x74, 0x73, 0x5f, 0x73, 0x6d, 0x31, 0x30, 0x30, 0x2e, 0x68, 0x70, 0x70, 0x00
	.type		$str$25,@object
	.size		$str$25,(__unnamed_1 - $str$25)
$str$25:
        /*008d*/ 	.byte	0x28, 0x28, 0x75, 0x69, 0x6e, 0x74, 0x33, 0x32, 0x5f, 0x74, 0x28, 0x74, 0x68, 0x72, 0x65, 0x61
        /*009d*/ 	.byte	0x64, 0x49, 0x64, 0x78, 0x2e, 0x78, 0x29, 0x20, 0x2f, 0x20, 0x33, 0x32, 0x29, 0x20, 0x25, 0x20
        /*00ad*/ 	.byte	0x34, 0x29, 0x20, 0x3d, 0x3d, 0x20, 0x28, 0x28, 0x28, 0x74, 0x6d, 0x65, 0x6d, 0x5f, 0x61, 0x64
        /*00bd*/ 	.byte	0x64, 0x72, 0x20, 0x3e, 0x3e, 0x20, 0x31, 0x36, 0x29, 0x20, 0x2f, 0x20, 0x33, 0x32, 0x29, 0x20
        /*00cd*/ 	.byte	0x25, 0x20, 0x34, 0x29, 0x00
	.type		__unnamed_1,@object
	.size		__unnamed_1,(__unnamed_2 - __unnamed_1)
__unnamed_1:
        /*00d2*/ 	.byte	0x61, 0x75, 0x74, 0x6f, 0x20, 0x63, 0x75, 0x74, 0x65, 0x3a, 0x3a, 0x61, 0x73, 0x5f, 0x70, 0x6f
        /* <DEDUP_REMOVED lines=24> */
        /*0262*/ 	.byte	0x3e, 0x3e, 0x3e, 0x5d, 0x00
	.type		__unnamed_2,@object
	.size		__unnamed_2,(.L_2 - __unnamed_2)
__unnamed_2:
        /* <DEDUP_REMOVED lines=46> */
.L_2:


//--------------------- .nv.shared._ZN7cutlass13device_kernelINS_4gemm6kernel13GemmUniversalIN4cute5tupleIJiiiiEEENS1_10collective13CollectiveMmaINS1_35MainloopSm100TmaUmmaWarpSpecializedILi8ELi2ELi4ENS5_IJNS4_1CILi1EEESB_SB_EEEEENS5_IJNSA_ILi64EEENSA_ILi128EEESE_EEENS_6half_tENS5_IJlSB_lEEESH_NS5_IJSB_llEEENS4_8TiledMMAINS4_8MMA_AtomIJNS4_20SM100_MMA_F16BF16_SSISH_SH_fLi64ELi128ELNS4_4UMMA5MajorE0ELSO_1ELNSN_7ScaleInE0ELSP_0EEEEEENS4_6LayoutISC_NS5_IJNSA_ILi0EEEST_ST_EEEEENS5_IJNS4_10UnderscoreESW_SW_EEEEENS4_13SM90_TMA_LOADENS4_14ComposedLayoutINS4_7SwizzleILi3ELi4ELi3EEENS4_18smem_ptr_flag_bitsILi16EEENSS_INS5_IJNSA_ILi8EEESE_EEENS5_IJSE_SB_EEEEEEEvNS4_8identityESZ_NS10_IS12_S14_NSS_INS5_IJSE_S15_EEENS5_IJSB_SE_EEEEEEEvS1A_EENS_8epilogue10collective18CollectiveEpilogueINS1G_23Sm100TmaWarpSpecializedILi4ELi2ELi16ELb1ELb0EEEJSG_NS5_IJNSS_ISE_SB_EENSS_INSA_ILi32EEESB_EEEEESH_SI_SH_SI_NS1G_6fusion15FusionCallbacksIS1K_NS1P_17LinearCombinationISH_fSH_fLNS_15FloatRoundStyleE2EEESG_S1O_JEEENS4_5SM1004TMEM4LOAD26SM100_TMEM_LOAD_16dp256b4xESZ_NS10_INS11_ILi2ELi4ELi3EEES14_NSS_INS5_IJS15_S1M_EEENS5_IJS1M_SB_EEEEEEENS4_17SM75_U32x4_LDSM_NENS4_14SM90_TMA_STOREES23_NS4_17SM90_U32x4_STSM_NENS4_39AutoVectorizingCopyWithAssumedAlignmentILi128EEEEEEvvEEEEvNT_6ParamsE --------------------------
	.section	.nv.shared._ZN7cutlass13device_kernelINS_4gemm6kernel13GemmUniversalIN4cute5tupleIJiiiiEEENS1_10collective13CollectiveMmaINS1_35MainloopSm100TmaUmmaWarpSpecializedILi8ELi2ELi4ENS5_IJNS4_1CILi1EEESB_SB_EEEEENS5_IJNSA_ILi64EEENSA_ILi128EEESE_EEENS_6half_tENS5_IJlSB_lEEESH_NS5_IJSB_llEEENS4_8TiledMMAINS4_8MMA_AtomIJNS4_20SM100_MMA_F16BF16_SSISH_SH_fLi64ELi128ELNS4_4UMMA5MajorE0ELSO_1ELNSN_7ScaleInE0ELSP_0EEEEEENS4_6LayoutISC_NS5_IJNSA_ILi0EEEST_ST_EEEEENS5_IJNS4_10UnderscoreESW_SW_EEEEENS4_13SM90_TMA_LOADENS4_14ComposedLayoutINS4_7SwizzleILi3ELi4ELi3EEENS4_18smem_ptr_flag_bitsILi16EEENSS_INS5_IJNSA_ILi8EEESE_EEENS5_IJSE_SB_EEEEEEEvNS4_8identityESZ_NS10_IS12_S14_NSS_INS5_IJSE_S15_EEENS5_IJSB_SE_EEEEEEEvS1A_EENS_8epilogue10collective18CollectiveEpilogueINS1G_23Sm100TmaWarpSpecializedILi4ELi2ELi16ELb1ELb0EEEJSG_NS5_IJNSS_ISE_SB_EENSS_INSA_ILi32EEESB_EEEEESH_SI_SH_SI_NS1G_6fusion15FusionCallbacksIS1K_NS1P_17LinearCombinationISH_fSH_fLNS_15FloatRoundStyleE2EEESG_S1O_JEEENS4_5SM1004TMEM4LOAD26SM100_TMEM_LOAD_16dp256b4xESZ_NS10_INS11_ILi2ELi4ELi3EEES14_NSS_INS5_IJS15_S1M_EEENS5_IJS1M_SB_EEEEEEENS4_17SM75_U32x4_LDSM_NENS4_14SM90_TMA_STOREES23_NS4_17SM90_U32x4_STSM_NENS4_39AutoVectorizingCopyWithAssumedAlignmentILi128EEEEEEvvEEEEvNT_6ParamsE,"aw",@nobits
	.sectionflags	@""
	.align	16
	.zero		1024


//--------------------- .nv.shared.reserved.0     --------------------------
	.section	.nv.shared.reserved.0,"aw",@nobits
	.weak		__nv_reservedSMEM_offset_0_alias
	.size		__nv_reservedSMEM_offset_0_alias, 0, 64
	.other		__nv_reservedSMEM_offset_0_alias,@"STO_CUDA_RESERVED_SHARED STV_DEFAULT"
__nv_reservedSMEM_offset_0_alias:
	.zero		0
.nv.shared.reserved.0:
	.zero		64
	.weak		__nv_reservedSMEM_tcgen05_partition
	.type		__nv_reservedSMEM_tcgen05_partition,@object
	.size		__nv_reservedSMEM_tcgen05_partition,(.L_0 - __nv_reservedSMEM_tcgen05_partition)
__nv_reservedSMEM_tcgen05_partition:
	.zero		32
.L_0:


//--------------------- .nv.global                --------------------------
	.section	.nv.global,"aw",@nobits
.nv.global:
	.type		_ZN40_INTERNAL_dda9e78e_4_k_cu_ad82278d_309934cute1_E,@object
	.size		_ZN40_INTERNAL_dda9e78e_4_k_cu_ad82278d_309934cute1_E,(_ZN40_INTERNAL_dda9e78e_4_k_cu_ad82278d_309934cuda3std3__45__cpo6cbeginE - _ZN40_INTERNAL_dda9e78e_4_k_cu_ad82278d_309934cute1_E)
_ZN40_INTERNAL_dda9e78e_4_k_cu_ad82278d_309934cute1_E:
	.zero		1
	.type		_ZN40_INTERNAL_dda9e78e_4_k_cu_ad82278d_309934cuda3std3__45__cpo6cbeginE,@object
	.size		_ZN40_INTERNAL_dda9e78e_4_k_cu_ad82278d_309934cuda3std3__45__cpo6cbeginE,(_ZN40_INTERNAL_dda9e78e_4_k_cu_ad82278d_309934cuda3std3__48in_placeE - _ZN40_INTERNAL_dda9e78e_4_k_cu_ad82278d_309934cuda3std3__45__cpo6cbeginE)
_ZN40_INTERNAL_dda9e78e_4_k_cu_ad82278d_309934cuda3std3__45__cpo6cbeginE:
	.zero		1
	.type		_ZN40_INTERNAL_dda9e78e_4_k_cu_ad82278d_309934cuda3std3__48in_placeE,@object
	.size		_ZN40_INTERNAL_dda9e78e_4_k_cu_ad82278d_309934cuda3std3__48in_placeE,(_ZN40_INTERNAL_dda9e78e_4_k_cu_ad82278d_309934cuda3std6ranges3__45__cpo9iter_moveE - _ZN40_INTERNAL_dda9e78e_4_k_cu_ad82278d_309934cuda3std3__48in_placeE)
_ZN40_INTERNAL_dda9e78e_4_k_cu_ad82278d_309934cuda3std3__48in_placeE:
	.zero		1
	.type		_ZN40_INTERNAL_dda9e78e_4_k_cu_ad82278d_309934cuda3std6ranges3__45__cpo9iter_moveE,@object
	.size		_ZN40_INTERNAL_dda9e78e_4_k_cu_ad82278d_309934cuda3std6ranges3__45__cpo9iter_moveE,(_ZN40_INTERNAL_dda9e78e_4_k_cu_ad82278d_309934cuda3std3__45__cpo5beginE - _ZN40_INTERNAL_dda9e78e_4_k_cu_ad82278d_309934cuda3std6ranges3__45__cpo9iter_moveE)
_ZN40_INTERNAL_dda9e78e_4_k_cu_ad82278d_309934cuda3std6ranges3__45__cpo9iter_moveE:
	.zero		1
	.type		_ZN40_INTERNAL_dda9e78e_4_k_cu_ad82278d_309934cuda3std3__45__cpo5beginE,@object
	.size		_ZN40_INTERNAL_dda9e78e_4_k_cu_ad82278d_309934cuda3std3__45__cpo5beginE,(_ZN40_INTERNAL_dda9e78e_4_k_cu_ad82278d_309934cuda3std3__442_GLOBAL__N__dda9e78e_4_k_cu_ad82278d_309936ignoreE - _ZN40_INTERNAL_dda9e78e_4_k_cu_ad82278d_309934cuda3std3__45__cpo5beginE)
_ZN40_INTERNAL_dda9e78e_4_k_cu_ad82278d_309934cuda3std3__45__cpo5beginE:
	.zero		1
	.type		_ZN40_INTERNAL_dda9e78e_4_k_cu_ad82278d_309934cuda3std3__442_GLOBAL__N__dda9e78e_4_k_cu_ad82278d_309936ignoreE,@object
	.size		_ZN40_INTERNAL_dda9e78e_4_k_cu_ad82278d_309934cuda3std3__442_GLOBAL__N__dda9e78e_4_k_cu_ad82278d_309936ignoreE,(_ZN40_INTERNAL_dda9e78e_4_k_cu_ad82278d_309934cute7productE - _ZN40_INTERNAL_dda9e78e_4_k_cu_ad82278d_309934cuda3std3__442_GLOBAL__N__dda9e78e_4_k_cu_ad82278d_309936ignoreE)
_ZN40_INTERNAL_dda9e78e_4_k_cu_ad82278d_309934cuda3std3__442_GLOBAL__N__dda9e78e_4_k_cu_ad82278d_309936ignoreE:
	.zero		1
	.type		_ZN40_INTERNAL_dda9e78e_4_k_cu_ad82278d_309934cute7productE,@object
	.size		_ZN40_INTERNAL_dda9e78e_4_k_cu_ad82278d_309934cute7productE,(_ZN40_INTERNAL_dda9e78e_4_k_cu_ad82278d_309934cuda3std3__45__cpo3endE - _ZN40_INTERNAL_dda9e78e_4_k_cu_ad82278d_309934cute7productE)
_ZN40_INTERNAL_dda9e78e_4_k_cu_ad82278d_309934cute7productE:
	.zero		1
	.type		_ZN40_INTERNAL_dda9e78e_4_k_cu_ad82278d_309934cuda3std3__45__cpo3endE,@object
	.size		_ZN40_INTERNAL_dda9e78e_4_k_cu_ad82278d_309934cuda3std3__45__cpo3endE,(_ZN40_INTERNAL_dda9e78e_4_k_cu_ad82278d_309934cuda3std3__419piecewise_constructE - _ZN40_INTERNAL_dda9e78e_4_k_cu_ad82278d_309934cuda3std3__45__cpo3endE)
_ZN40_INTERNAL_dda9e78e_4_k_cu_ad82278d_309934cuda3std3__45__cpo3endE:
	.zero		1
	.type		_ZN40_INTERNAL_dda9e78e_4_k_cu_ad82278d_309934cuda3std3__419piecewise_constructE,@object
	.size		_ZN40_INTERNAL_dda9e78e_4_k_cu_ad82278d_309934cuda3std3__419piecewise_constructE,(_ZN40_INTERNAL_dda9e78e_4_k_cu_ad82278d_309934cuda3std3__45__cpo4cendE - _ZN40_INTERNAL_dda9e78e_4_k_cu_ad82278d_309934cuda3std3__419piecewise_constructE)
_ZN40_INTERNAL_dda9e78e_4_k_cu_ad82278d_309934cuda3std3__419piecewise_constructE:
	.zero		1
	.type		_ZN40_INTERNAL_dda9e78e_4_k_cu_ad82278d_309934cuda3std3__45__cpo4cendE,@object
	.size		_ZN40_INTERNAL_dda9e78e_4_k_cu_ad82278d_309934cuda3std3__45__cpo4cendE,(_ZN40_INTERNAL_dda9e78e_4_k_cu_ad82278d_309934cuda3std6ranges3__45__cpo4swapE - _ZN40_INTERNAL_dda9e78e_4_k_cu_ad82278d_309934cuda3std3__45__cpo4cendE)
_ZN40_INTERNAL_dda9e78e_4_k_cu_ad82278d_309934cuda3std3__45__cpo4cendE:
	.zero		1
	.type		_ZN40_INTERNAL_dda9e78e_4_k_cu_ad82278d_309934cuda3std6ranges3__45__cpo4swapE,@object
	.size		_ZN40_INTERNAL_dda9e78e_4_k_cu_ad82278d_309934cuda3std6ranges3__45__cpo4swapE,(.L_10 - _ZN40_INTERNAL_dda9e78e_4_k_cu_ad82278d_309934cuda3std6ranges3__45__cpo4swapE)
_ZN40_INTERNAL_dda9e78e_4_k_cu_ad82278d_309934cuda3std6ranges3__45__cpo4swapE:
	.zero		1
.L_10:


//--------------------- .nv.constant0._ZN7cutlass13device_kernelINS_4gemm6kernel13GemmUniversalIN4cute5tupleIJiiiiEEENS1_10collective13CollectiveMmaINS1_35MainloopSm100TmaUmmaWarpSpecializedILi8ELi2ELi4ENS5_IJNS4_1CILi1EEESB_SB_EEEEENS5_IJNSA_ILi64EEENSA_ILi128EEESE_EEENS_6half_tENS5_IJlSB_lEEESH_NS5_IJSB_llEEENS4_8TiledMMAINS4_8MMA_AtomIJNS4_20SM100_MMA_F16BF16_SSISH_SH_fLi64ELi128ELNS4_4UMMA5MajorE0ELSO_1ELNSN_7ScaleInE0ELSP_0EEEEEENS4_6LayoutISC_NS5_IJNSA_ILi0EEEST_ST_EEEEENS5_IJNS4_10UnderscoreESW_SW_EEEEENS4_13SM90_TMA_LOADENS4_14ComposedLayoutINS4_7SwizzleILi3ELi4ELi3EEENS4_18smem_ptr_flag_bitsILi16EEENSS_INS5_IJNSA_ILi8EEESE_EEENS5_IJSE_SB_EEEEEEEvNS4_8identityESZ_NS10_IS12_S14_NSS_INS5_IJSE_S15_EEENS5_IJSB_SE_EEEEEEEvS1A_EENS_8epilogue10collective18CollectiveEpilogueINS1G_23Sm100TmaWarpSpecializedILi4ELi2ELi16ELb1ELb0EEEJSG_NS5_IJNSS_ISE_SB_EENSS_INSA_ILi32EEESB_EEEEESH_SI_SH_SI_NS1G_6fusion15FusionCallbacksIS1K_NS1P_17LinearCombinationISH_fSH_fLNS_15FloatRoundStyleE2EEESG_S1O_JEEENS4_5SM1004TMEM4LOAD26SM100_TMEM_LOAD_16dp256b4xESZ_NS10_INS11_ILi2ELi4ELi3EEES14_NSS_INS5_IJS15_S1M_EEENS5_IJS1M_SB_EEEEEEENS4_17SM75_U32x4_LDSM_NENS4_14SM90_TMA_STOREES23_NS4_17SM90_U32x4_STSM_NENS4_39AutoVectorizingCopyWithAssumedAlignmentILi128EEEEEEvvEEEEvNT_6ParamsE --------------------------
	.section	.nv.constant0._ZN7cutlass13device_kernelINS_4gemm6kernel13GemmUniversalIN4cute5tupleIJiiiiEEENS1_10collective13CollectiveMmaINS1_35MainloopSm100TmaUmmaWarpSpecializedILi8ELi2ELi4ENS5_IJNS4_1CILi1EEESB_SB_EEEEENS5_IJNSA_ILi64EEENSA_ILi128EEESE_EEENS_6half_tENS5_IJlSB_lEEESH_NS5_IJSB_llEEENS4_8TiledMMAINS4_8MMA_AtomIJNS4_20SM100_MMA_F16BF16_SSISH_SH_fLi64ELi128ELNS4_4UMMA5MajorE0ELSO_1ELNSN_7ScaleInE0ELSP_0EEEEEENS4_6LayoutISC_NS5_IJNSA_ILi0EEEST_ST_EEEEENS5_IJNS4_10UnderscoreESW_SW_EEEEENS4_13SM90_TMA_LOADENS4_14ComposedLayoutINS4_7SwizzleILi3ELi4ELi3EEENS4_18smem_ptr_flag_bitsILi16EEENSS_INS5_IJNSA_ILi8EEESE_EEENS5_IJSE_SB_EEEEEEEvNS4_8identityESZ_NS10_IS12_S14_NSS_INS5_IJSE_S15_EEENS5_IJSB_SE_EEEEEEEvS1A_EENS_8epilogue10collective18CollectiveEpilogueINS1G_23Sm100TmaWarpSpecializedILi4ELi2ELi16ELb1ELb0EEEJSG_NS5_IJNSS_ISE_SB_EENSS_INSA_ILi32EEESB_EEEEESH_SI_SH_SI_NS1G_6fusion15FusionCallbacksIS1K_NS1P_17LinearCombinationISH_fSH_fLNS_15FloatRoundStyleE2EEESG_S1O_JEEENS4_5SM1004TMEM4LOAD26SM100_TMEM_LOAD_16dp256b4xESZ_NS10_INS11_ILi2ELi4ELi3EEES14_NSS_INS5_IJS15_S1M_EEENS5_IJS1M_SB_EEEEEEENS4_17SM75_U32x4_LDSM_NENS4_14SM90_TMA_STOREES23_NS4_17SM90_U32x4_STSM_NENS4_39AutoVectorizingCopyWithAssumedAlignmentILi128EEEEEEvvEEEEvNT_6ParamsE,"a",@progbits
	.sectionflags	@""
	.align	4
.nv.constant0._ZN7cutlass13device_kernelINS_4gemm6kernel13GemmUniversalIN4cute5tupleIJiiiiEEENS1_10collective13CollectiveMmaINS1_35MainloopSm100TmaUmmaWarpSpecializedILi8ELi2ELi4ENS5_IJNS4_1CILi1EEESB_SB_EEEEENS5_IJNSA_ILi64EEENSA_ILi128EEESE_EEENS_6half_tENS5_IJlSB_lEEESH_NS5_IJSB_llEEENS4_8TiledMMAINS4_8MMA_AtomIJNS4_20SM100_MMA_F16BF16_SSISH_SH_fLi64ELi128ELNS4_4UMMA5MajorE0ELSO_1ELNSN_7ScaleInE0ELSP_0EEEEEENS4_6LayoutISC_NS5_IJNSA_ILi0EEEST_ST_EEEEENS5_IJNS4_10UnderscoreESW_SW_EEEEENS4_13SM90_TMA_LOADENS4_14ComposedLayoutINS4_7SwizzleILi3ELi4ELi3EEENS4_18smem_ptr_flag_bitsILi16EEENSS_INS5_IJNSA_ILi8EEESE_EEENS5_IJSE_SB_EEEEEEEvNS4_8identityESZ_NS10_IS12_S14_NSS_INS5_IJSE_S15_EEENS5_IJSB_SE_EEEEEEEvS1A_EENS_8epilogue10collective18CollectiveEpilogueINS1G_23Sm100TmaWarpSpecializedILi4ELi2ELi16ELb1ELb0EEEJSG_NS5_IJNSS_ISE_SB_EENSS_INSA_ILi32EEESB_EEEEESH_SI_SH_SI_NS1G_6fusion15FusionCallbacksIS1K_NS1P_17LinearCombinationISH_fSH_fLNS_15FloatRoundStyleE2EEESG_S1O_JEEENS4_5SM1004TMEM4LOAD26SM100_TMEM_LOAD_16dp256b4xESZ_NS10_INS11_ILi2ELi4ELi3EEES14_NSS_INS5_IJS15_S1M_EEENS5_IJS1M_SB_EEEEEEENS4_17SM75_U32x4_LDSM_NENS4_14SM90_TMA_STOREES23_NS4_17SM90_U32x4_STSM_NENS4_39AutoVectorizingCopyWithAssumedAlignmentILi128EEEEEEvvEEEEvNT_6ParamsE:
	.zero		2944


//--------------------- SYMBOLS --------------------------

	.type		.nv.reservedSmem.offset0,@object
	.size		.nv.reservedSmem.offset0,0x4
	.type		.nv.reservedSmem.cap,@object
	.size		.nv.reservedSmem.cap,0x4
	.type		__assertfail,@function
